	.headerflags	@"EF_CUDA_TEXMODE_UNIFIED EF_CUDA_64BIT_ADDRESS EF_CUDA_SM86 EF_CUDA_VIRTUAL_SM(EF_CUDA_SM86)"
	.elftype	@"ET_EXEC"


//--------------------- .nv.info                  --------------------------
	.section	.nv.info,"",@"SHT_CUDA_INFO"
	.align	4


	//----- nvinfo : EIATTR_REGCOUNT
	.align		4
        /*0000*/ 	.byte	0x04, 0x2f
        /*0002*/ 	.short	(.L_1 - .L_0)
	.align		4
.L_0:
        /*0004*/ 	.word	index@(triton_mm)
        /*0008*/ 	.word	0x000000a8


	//----- nvinfo : EIATTR_MAX_STACK_SIZE
	.align		4
.L_1:
        /*000c*/ 	.byte	0x04, 0x23
        /*000e*/ 	.short	(.L_3 - .L_2)
	.align		4
.L_2:
        /*0010*/ 	.word	index@(triton_mm)
        /*0014*/ 	.word	0x00000000


	//----- nvinfo : EIATTR_MIN_STACK_SIZE
	.align		4
.L_3:
        /*0018*/ 	.byte	0x04, 0x12
        /*001a*/ 	.short	(.L_5 - .L_4)
	.align		4
.L_4:
        /*001c*/ 	.word	index@(triton_mm)
        /*0020*/ 	.word	0x00000000


	//----- nvinfo : EIATTR_FRAME_SIZE
	.align		4
.L_5:
        /*0024*/ 	.byte	0x04, 0x11
        /*0026*/ 	.short	(.L_7 - .L_6)
	.align		4
.L_6:
        /*0028*/ 	.word	index@(triton_mm)
        /*002c*/ 	.word	0x00000000
.L_7:


//--------------------- .nv.info.triton_mm        --------------------------
	.section	.nv.info.triton_mm,"",@"SHT_CUDA_INFO"
	.align	4


	//----- nvinfo : EIATTR_CUDA_API_VERSION
	.align		4
        /*0000*/ 	.byte	0x04, 0x37
        /*0002*/ 	.short	(.L_9 - .L_8)
.L_8:
        /*0004*/ 	.word	0x0000007b


	//----- nvinfo : EIATTR_SW2861232_WAR
	.align		4
.L_9:
        /*0008*/ 	.byte	0x01, 0x35
	.zero		2


	//----- nvinfo : EIATTR_PARAM_CBANK
	.align		4
        /*000c*/ 	.byte	0x04, 0x0a
        /*000e*/ 	.short	(.L_11 - .L_10)
	.align		4
.L_10:
        /*0010*/ 	.word	index@(.nv.constant0.triton_mm)
        /*0014*/ 	.short	0x0160
        /*0016*/ 	.short	0x001c


	//----- nvinfo : EIATTR_CBANK_PARAM_SIZE
	.align		4
.L_11:
        /*0018*/ 	.byte	0x03, 0x19
        /*001a*/ 	.short	0x001c


	//----- nvinfo : EIATTR_KPARAM_INFO
	.align		4
        /*001c*/ 	.byte	0x04, 0x17
        /*001e*/ 	.short	(.L_13 - .L_12)
.L_12:
        /*0020*/ 	.word	0x00000000
        /*0024*/ 	.short	0x0003
        /*0026*/ 	.short	0x0018
        /*0028*/ 	.byte	0x00, 0xf0, 0x11, 0x00


	//----- nvinfo : EIATTR_KPARAM_INFO
	.align		4
.L_13:
        /*002c*/ 	.byte	0x04, 0x17
        /*002e*/ 	.short	(.L_15 - .L_14)
.L_14:
        /*0030*/ 	.word	0x00000000
        /*0034*/ 	.short	0x0002
        /*0036*/ 	.short	0x0010
        /*0038*/ 	.byte	0x00, 0xf0, 0x21, 0x00


	//----- nvinfo : EIATTR_KPARAM_INFO
	.align		4
.L_15:
        /*003c*/ 	.byte	0x04, 0x17
        /*003e*/ 	.short	(.L_17 - .L_16)
.L_16:
        /*0040*/ 	.word	0x00000000
        /*0044*/ 	.short	0x0001
        /*0046*/ 	.short	0x0008
        /*0048*/ 	.byte	0x00, 0xf0, 0x21, 0x00


	//----- nvinfo : EIATTR_KPARAM_INFO
	.align		4
.L_17:
        /*004c*/ 	.byte	0x04, 0x17
        /*004e*/ 	.short	(.L_19 - .L_18)
.L_18:
        /*0050*/ 	.word	0x00000000
        /*0054*/ 	.short	0x0000
        /*0056*/ 	.short	0x0000
        /*0058*/ 	.byte	0x00, 0xf0, 0x21, 0x00


	//----- nvinfo : EIATTR_MAXREG_COUNT
	.align		4
.L_19:
        /*005c*/ 	.byte	0x03, 0x1b
        /*005e*/ 	.short	0x00ff


	//----- nvinfo : EIATTR_EXIT_INSTR_OFFSETS
	.align		4
        /*0060*/ 	.byte	0x04, 0x1c
        /*0062*/ 	.short	(.L_21 - .L_20)


	//   ....[0]....
.L_20:
        /*0064*/ 	.word	0x00000030


	//   ....[1]....
        /*0068*/ 	.word	0x0000aba0


	//   ....[2]....
        /*006c*/ 	.word	0x0000abf0


	//----- nvinfo : EIATTR_MAX_THREADS
	.align		4
.L_21:
        /*0070*/ 	.byte	0x04, 0x05
        /*0072*/ 	.short	(.L_23 - .L_22)
.L_22:
        /*0074*/ 	.word	0x00000080
        /*0078*/ 	.word	0x00000001
        /*007c*/ 	.word	0x00000001
.L_23:


//--------------------- .nv.rel.action            --------------------------
	.section	.nv.rel.action,"",@"SHT_CUDA_RELOCINFO"
	.align	8
	.sectionentsize	8
        /*0000*/ 	.byte	0x73, 0x00, 0x00, 0x00, 0x00, 0x00, 0x00, 0x00, 0x00, 0x00, 0x00, 0x11, 0x25, 0x00, 0x05, 0x36


//--------------------- .nv.constant0.triton_mm   --------------------------
	.section	.nv.constant0.triton_mm,"a",@progbits
	.align	4
.nv.constant0.triton_mm:
	.zero		380


//--------------------- .text.triton_mm           --------------------------
	.section	.text.triton_mm,"ax",@progbits
	.sectionflags	@"SHF_BARRIERS=1"
	.sectioninfo	@"SHI_REGISTERS=168"
	.align	128
        .global         triton_mm
        .type           triton_mm,@function
        .size           triton_mm,(.L_x_3 - triton_mm)
        .other          triton_mm,@"STO_CUDA_ENTRY STV_DEFAULT"
triton_mm:
.text.triton_mm:
[----:B------:R-:W-:-:S02]  /*0000*/  MOV R1, c[0x0][0x28] ;  /* 0x00000a0000017a02 */ /* 0x000fc40000000f00 */
[----:B------:R-:W-:-:S04]  /*0010*/  MOV R0, c[0x0][0x178] ;  /* 0x00005e0000007a02 */ /* 0x000fc80000000f00 */
[----:B------:R-:W-:-:S13]  /*0020*/  LOP3.LUT P0, RZ, R0, 0xffffff, RZ, 0xc0, !PT ;  /* 0x00ffffff00ff7812 */ /* 0x000fda000780c0ff */
[----:B------:R-:W-:Y:S05]  /*0030*/  @!P0 EXIT ;  /* 0x000000000000894d */ /* 0x000fea0003800000 */
[----:B------:R-:W1:Y:S01]  /*0040*/  S2R R9, SR_CTAID.X ;  /* 0x0000000000097919 */ /* 0x000e620000002500 */
[----:B------:R-:W-:Y:S01]  /*0050*/  IADD3 R0, R0, 0x7f, RZ ;  /* 0x0000007f00007810 */ /* 0x000fe20007ffe0ff */
[----:B------:R-:W-:Y:S01]  /*0060*/  ULDC.64 UR8, c[0x0][0x118] ;  /* 0x0000460000087ab9 */ /* 0x000fe20000000a00 */
[----:B------:R-:W-:Y:S01]  /*0070*/  IABS R17, c[0x0][0x178] ;  /* 0x00005e0000117a13 */ /* 0x000fe20000000000 */
[----:B------:R-:W2:Y:S01]  /*0080*/  S2R R20, SR_TID.X ;  /* 0x0000000000147919 */ /* 0x000ea20000002100 */
[----:B------:R-:W-:Y:S01]  /*0090*/  SHF.R.S32.HI R3, RZ, 0x1f, R0 ;  /* 0x0000001fff037819 */ /* 0x000fe20000011400 */
[----:B------:R-:W-:Y:S01]  /*00a0*/  CS2R R92, SRZ ;  /* 0x00000000005c7805 */ /* 0x000fe2000001ff00 */
[----:B------:R-:W-:Y:S01]  /*00b0*/  MOV R29, 0x4 ;  /* 0x00000004001d7802 */ /* 0x000fe20000000f00 */
[----:B------:R-:W-:Y:S01]  /*00c0*/  CS2R R94, SRZ ;  /* 0x00000000005e7805 */ /* 0x000fe2000001ff00 */
[----:B------:R-:W-:Y:S01]  /*00d0*/  LEA.HI R3, R3, R0, RZ, 0x7 ;  /* 0x0000000003037211 */ /* 0x000fe200078f38ff */
[----:B------:R-:W-:Y:S01]  /*00e0*/  CS2R R96, SRZ ;  /* 0x0000000000607805 */ /* 0x000fe2000001ff00 */
[----:B------:R-:W-:Y:S01]  /*00f0*/  MOV R119, 0x1 ;  /* 0x0000000100777802 */ /* 0x000fe20000000f00 */
[----:B------:R-:W-:Y:S01]  /*0100*/  CS2R R98, SRZ ;  /* 0x0000000000627805 */ /* 0x000fe2000001ff00 */
[----:B------:R-:W-:Y:S01]  /*0110*/  MOV R123, 0xffffffe0 ;  /* 0xffffffe0007b7802 */ /* 0x000fe20000000f00 */
[----:B------:R-:W-:Y:S01]  /*0120*/  CS2R R56, SRZ ;  /* 0x0000000000387805 */ /* 0x000fe2000001ff00 */
        /* <DEDUP_REMOVED lines=9> */
[----:B-1----:R-:W-:Y:S01]  /*01c0*/  SHF.R.S32.HI R2, RZ, 0x1f, R9 ;  /* 0x0000001fff027819 */ /* 0x002fe20000011409 */
[----:B------:R-:W-:Y:S01]  /*01d0*/  CS2R R80, SRZ ;  /* 0x0000000000507805 */ /* 0x000fe2000001ff00 */
[----:B------:R-:W-:Y:S01]  /*01e0*/  ISETP.GE.AND P1, PT, R9, RZ, PT ;  /* 0x000000ff0900720c */ /* 0x000fe20003f26270 */
[----:B------:R-:W-:Y:S01]  /*01f0*/  CS2R R82, SRZ ;  /* 0x0000000000527805 */ /* 0x000fe2000001ff00 */
[-C--:B------:R-:W-:Y:S01]  /*0200*/  LEA.HI R4, R2, R9.reuse, RZ, 0x5 ;  /* 0x0000000902047211 */ /* 0x080fe200078f28ff */
[----:B------:R-:W-:Y:S01]  /*0210*/  CS2R R68, SRZ ;  /* 0x0000000000447805 */ /* 0x000fe2000001ff00 */
[----:B--2---:R-:W-:Y:S01]  /*0220*/  SHF.L.U32 R121, R20, 0x2, RZ ;  /* 0x0000000214797819 */ /* 0x004fe200000006ff */
[----:B------:R-:W-:Y:S01]  /*0230*/  CS2R R70, SRZ ;  /* 0x0000000000467805 */ /* 0x000fe2000001ff00 */
[----:B------:R-:W-:Y:S01]  /*0240*/  SHF.R.S32.HI R2, RZ, 0x5, R4 ;  /* 0x00000005ff027819 */ /* 0x000fe20000011404 */
[----:B------:R-:W-:Y:S01]  /*0250*/  CS2R R72, SRZ ;  /* 0x0000000000487805 */ /* 0x000fe2000001ff00 */
[----:B------:R-:W-:Y:S01]  /*0260*/  LOP3.LUT R4, R4, 0xffffffe0, RZ, 0xc0, !PT ;  /* 0xffffffe004047812 */ /* 0x000fe200078ec0ff */
[----:B------:R-:W-:Y:S01]  /*0270*/  CS2R R74, SRZ ;  /* 0x00000000004a7805 */ /* 0x000fe2000001ff00 */
[----:B------:R-:W-:Y:S01]  /*0280*/  SHF.L.U32 R0, R2, 0x3, RZ ;  /* 0x0000000302007819 */ /* 0x000fe200000006ff */
[----:B------:R-:W-:Y:S01]  /*0290*/  CS2R R64, SRZ ;  /* 0x0000000000407805 */ /* 0x000fe2000001ff00 */
[----:B------:R-:W-:Y:S01]  /*02a0*/  IADD3 R4, -R4, R9, RZ ;  /* 0x0000000904047210 */ /* 0x000fe20007ffe1ff */
[----:B------:R-:W-:Y:S01]  /*02b0*/  CS2R R66, SRZ ;  /* 0x0000000000427805 */ /* 0x000fe2000001ff00 */
[----:B------:R-:W-:Y:S01]  /*02c0*/  LEA.HI.SX32 R3, R3, -R0, 0x19 ;  /* 0x8000000003037211 */ /* 0x000fe200078fcaff */
[----:B------:R-:W-:Y:S01]  /*02d0*/  CS2R R108, SRZ ;  /* 0x00000000006c7805 */ /* 0x000fe2000001ff00 */
[----:B------:R-:W-:Y:S01]  /*02e0*/  SHF.L.U32 R120, R20, 0x3, RZ ;  /* 0x0000000314787819 */ /* 0x000fe200000006ff */
[----:B------:R-:W-:Y:S01]  /*02f0*/  CS2R R110, SRZ ;  /* 0x00000000006e7805 */ /* 0x000fe2000001ff00 */
[----:B------:R-:W-:Y:S01]  /*0300*/  IMNMX R5, R3, 0x8, PT ;  /* 0x0000000803057817 */ /* 0x000fe20003800200 */
[----:B------:R-:W-:Y:S01]  /*0310*/  UMOV UR4, URZ ;  /* 0x0000003f00047c82 */ /* 0x000fe20008000000 */
[----:B------:R-:W-:Y:S01]  /*0320*/  LOP3.LUT R120, R120, 0xf80, RZ, 0xc0, !PT ;  /* 0x00000f8078787812 */ /* 0x000fe200078ec0ff */
[----:B------:R-:W-:Y:S01]  /*0330*/  UMOV UR6, URZ ;  /* 0x0000003f00067c82 */ /* 0x000fe20008000000 */
[----:B------:R-:W-:Y:S01]  /*0340*/  IABS R11, R5 ;  /* 0x00000005000b7213 */ /* 0x000fe20000000000 */
[----:B------:R-:W-:-:S02]  /*0350*/  UMOV UR7, URZ ;  /* 0x0000003f00077c82 */ /* 0x000fc40008000000 */
[----:B------:R-:W-:Y:S01]  /*0360*/  UMOV UR5, URZ ;  /* 0x0000003f00057c82 */ /* 0x000fe20008000000 */
[----:B------:R-:W1:Y:S08]  /*0370*/  I2F.RP R6, R11 ;  /* 0x0000000b00067306 */ /* 0x000e700000209400 */
[----:B-1----:R-:W1:Y:S02]  /*0380*/  MUFU.RCP R6, R6 ;  /* 0x0000000600067308 */ /* 0x002e640000001000 */
[----:B-1----:R-:W-:-:S02]  /*0390*/  IADD3 R2, R6, 0xffffffe, RZ ;  /* 0x0ffffffe06027810 */ /* 0x002fc40007ffe0ff */
[----:B------:R-:W-:-:S04]  /*03a0*/  IABS R6, R9 ;  /* 0x0000000900067213 */ /* 0x000fc80000000000 */
[----:B------:R1:W2:Y:S02]  /*03b0*/  F2I.FTZ.U32.TRUNC.NTZ R3, R2 ;  /* 0x0000000200037305 */ /* 0x0002a4000021f000 */
[----:B-1----:R-:W-:Y:S02]  /*03c0*/  MOV R2, RZ ;  /* 0x000000ff00027202 */ /* 0x002fe40000000f00 */
[----:B--2---:R-:W-:-:S05]  /*03d0*/  IADD3 R8, RZ, -R3, RZ ;  /* 0x80000003ff087210 */ /* 0x004fca0007ffe0ff */
[----:B------:R-:W-:Y:S01]  /*03e0*/  IMAD R7, R8, R11, RZ ;  /* 0x0000000b08077224 */ /* 0x000fe200078e02ff */
[----:B------:R-:W-:-:S03]  /*03f0*/  IABS R8, R5 ;  /* 0x0000000500087213 */ /* 0x000fc60000000000 */
[----:B------:R-:W-:Y:S01]  /*0400*/  IMAD.HI.U32 R3, R3, R7, R2 ;  /* 0x0000000703037227 */ /* 0x000fe200078e0002 */
[----:B------:R-:W-:Y:S01]  /*0410*/  IADD3 R13, RZ, -R8, RZ ;  /* 0x80000008ff0d7210 */ /* 0x000fe20007ffe0ff */
[----:B------:R-:W1:Y:S01]  /*0420*/  I2F.RP R7, R17 ;  /* 0x0000001100077306 */ /* 0x000e620000209400 */
[----:B------:R-:W-:Y:S02]  /*0430*/  IABS R8, R4 ;  /* 0x0000000400087213 */ /* 0x000fe40000000000 */
[----:B------:R-:W-:Y:S01]  /*0440*/  LOP3.LUT R4, R4, R5, RZ, 0x3c, !PT ;  /* 0x0000000504047212 */ /* 0x000fe200078e3cff */
[----:B------:R-:W-:-:S03]  /*0450*/  IMAD.HI.U32 R2, R3, R6, RZ ;  /* 0x0000000603027227 */ /* 0x000fc600078e00ff */
[----:B------:R-:W-:Y:S01]  /*0460*/  ISETP.GE.AND P3, PT, R4, RZ, PT ;  /* 0x000000ff0400720c */ /* 0x000fe20003f66270 */
[----:B------:R-:W-:Y:S02]  /*0470*/  IMAD R2, R2, R13, R6 ;  /* 0x0000000d02027224 */ /* 0x000fe400078e0206 */
[----:B------:R-:W-:-:S03]  /*0480*/  IMAD.HI.U32 R6, R3, R8, RZ ;  /* 0x0000000803067227 */ /* 0x000fc600078e00ff */
[C---:B------:R-:W-:Y:S01]  /*0490*/  ISETP.GT.U32.AND P0, PT, R11.reuse, R2, PT ;  /* 0x000000020b00720c */ /* 0x040fe20003f04070 */
[----:B------:R-:W-:Y:S01]  /*04a0*/  IMAD R8, R6, R13, R8 ;  /* 0x0000000d06087224 */ /* 0x000fe200078e0208 */
[----:B-1----:R-:W1:Y:S04]  /*04b0*/  MUFU.RCP R7, R7 ;  /* 0x0000000700077308 */ /* 0x002e680000001000 */
[----:B------:R-:W-:-:S07]  /*04c0*/  ISETP.GT.U32.AND P2, PT, R11, R8, PT ;  /* 0x000000080b00720c */ /* 0x000fce0003f44070 */
[----:B------:R-:W-:-:S04]  /*04d0*/  @!P0 IADD3 R2, R2, -R11, RZ ;  /* 0x8000000b02028210 */ /* 0x000fc80007ffe0ff */
[----:B------:R-:W-:Y:S02]  /*04e0*/  ISETP.GT.U32.AND P0, PT, R11, R2, PT ;  /* 0x000000020b00720c */ /* 0x000fe40003f04070 */
[----:B-1----:R-:W-:Y:S02]  /*04f0*/  IADD3 R3, R7, 0xffffffe, RZ ;  /* 0x0ffffffe07037810 */ /* 0x002fe40007ffe0ff */
[----:B------:R-:W-:Y:S02]  /*0500*/  LOP3.LUT R7, RZ, R5, RZ, 0x33, !PT ;  /* 0x00000005ff077212 */ /* 0x000fe400078e33ff */
[----:B------:R-:W-:Y:S02]  /*0510*/  @!P2 IADD3 R8, R8, -R11, RZ ;  /* 0x8000000b0808a210 */ /* 0x000fe40007ffe0ff */
[----:B------:R-:W1:Y:S01]  /*0520*/  F2I.FTZ.U32.TRUNC.NTZ R3, R3 ;  /* 0x0000000300037305 */ /* 0x000e62000021f000 */
[----:B------:R-:W-:-:S04]  /*0530*/  @!P2 IADD3 R6, R6, 0x1, RZ ;  /* 0x000000010606a810 */ /* 0x000fc80007ffe0ff */
[-C--:B------:R-:W-:Y:S02]  /*0540*/  @!P0 IADD3 R2, R2, -R11.reuse, RZ ;  /* 0x8000000b02028210 */ /* 0x080fe40007ffe0ff */
[----:B------:R-:W-:Y:S02]  /*0550*/  ISETP.NE.AND P0, PT, R5, RZ, PT ;  /* 0x000000ff0500720c */ /* 0x000fe40003f05270 */
[----:B------:R-:W-:Y:S02]  /*0560*/  @!P1 IADD3 R2, -R2, RZ, RZ ;  /* 0x000000ff02029210 */ /* 0x000fe40007ffe1ff */
[----:B------:R-:W-:Y:S02]  /*0570*/  ISETP.GE.U32.AND P1, PT, R8, R11, PT ;  /* 0x0000000b0800720c */ /* 0x000fe40003f26070 */
[----:B------:R-:W-:Y:S02]  /*0580*/  SEL R5, R7, R2, !P0 ;  /* 0x0000000207057207 */ /* 0x000fe40004000000 */
[----:B------:R-:W-:-:S02]  /*0590*/  SHF.R.U32.HI R2, RZ, 0x3, R20 ;  /* 0x00000003ff027819 */ /* 0x000fc40000011614 */
[----:B-1----:R-:W-:Y:S02]  /*05a0*/  IADD3 R9, RZ, -R3, RZ ;  /* 0x80000003ff097210 */ /* 0x002fe40007ffe0ff */
[----:B------:R-:W-:Y:S02]  /*05b0*/  IADD3 R118, R0, R5, RZ ;  /* 0x0000000500767210 */ /* 0x000fe40007ffe0ff */
[----:B------:R-:W-:Y:S02]  /*05c0*/  MOV R0, R9 ;  /* 0x0000000900007202 */ /* 0x000fe40000000f00 */
[----:B------:R-:W-:Y:S02]  /*05d0*/  SGXT.U32 R5, R2, 0x4 ;  /* 0x000000040205781a */ /* 0x000fe40000000000 */
[----:B------:R-:W-:Y:S01]  /*05e0*/  SHF.L.U32 R118, R118, 0x7, RZ ;  /* 0x0000000776767819 */ /* 0x000fe200000006ff */
[----:B------:R-:W-:Y:S01]  /*05f0*/  IMAD R9, R0, R17, RZ ;  /* 0x0000001100097224 */ /* 0x000fe200078e02ff */
[----:B------:R-:W-:-:S02]  /*0600*/  MOV R2, RZ ;  /* 0x000000ff00027202 */ /* 0x000fc40000000f00 */
[C---:B------:R-:W-:Y:S02]  /*0610*/  LOP3.LUT R16, R118.reuse, R5, RZ, 0xfc, !PT ;  /* 0x0000000576107212 */ /* 0x040fe400078efcff */
[C---:B------:R-:W-:Y:S01]  /*0620*/  LOP3.LUT R18, R118.reuse, 0x10, R5, 0xfe, !PT ;  /* 0x0000001076127812 */ /* 0x040fe200078efe05 */
[----:B------:R-:W-:Y:S01]  /*0630*/  IMAD.HI.U32 R2, R3, R9, R2 ;  /* 0x0000000903027227 */ /* 0x000fe200078e0002 */
[----:B------:R-:W-:Y:S02]  /*0640*/  IABS R4, R16 ;  /* 0x0000001000047213 */ /* 0x000fe40000000000 */
[----:B------:R-:W-:Y:S02]  /*0650*/  IABS R8, R18 ;  /* 0x0000001200087213 */ /* 0x000fe40000000000 */
[----:B------:R-:W-:Y:S01]  /*0660*/  LOP3.LUT R19, R118, 0x20, R5, 0xfe, !PT ;  /* 0x0000002076137812 */ /* 0x000fe200078efe05 */
[----:B------:R-:W-:Y:S01]  /*0670*/  IMAD.HI.U32 R0, R2, R4, RZ ;  /* 0x0000000402007227 */ /* 0x000fe200078e00ff */
[----:B------:R-:W-:-:S02]  /*0680*/  @P1 IADD3 R6, R6, 0x1, RZ ;  /* 0x0000000106061810 */ /* 0x000fc40007ffe0ff */
[--C-:B------:R-:W-:Y:S01]  /*0690*/  LOP3.LUT R21, R118, 0x30, R5.reuse, 0xfe, !PT ;  /* 0x0000003076157812 */ /* 0x100fe200078efe05 */
[----:B------:R-:W-:Y:S01]  /*06a0*/  IMAD.HI.U32 R3, R2, R8, RZ ;  /* 0x0000000802037227 */ /* 0x000fe200078e00ff */
[----:B------:R-:W-:Y:S02]  /*06b0*/  IADD3 R0, -R0, RZ, RZ ;  /* 0x000000ff00007210 */ /* 0x000fe40007ffe1ff */
[----:B------:R-:W-:Y:S02]  /*06c0*/  LOP3.LUT R22, R118, 0x40, R5, 0xfe, !PT ;  /* 0x0000004076167812 */ /* 0x000fe400078efe05 */
[----:B------:R-:W-:Y:S01]  /*06d0*/  IADD3 R3, -R3, RZ, RZ ;  /* 0x000000ff03037210 */ /* 0x000fe20007ffe1ff */
[C---:B------:R-:W-:Y:S01]  /*06e0*/  IMAD R0, R17.reuse, R0, R4 ;  /* 0x0000000011007224 */ /* 0x040fe200078e0204 */
[----:B------:R-:W-:Y:S02]  /*06f0*/  @!P3 IADD3 R6, -R6, RZ, RZ ;  /* 0x000000ff0606b210 */ /* 0x000fe40007ffe1ff */
[----:B------:R-:W-:Y:S01]  /*0700*/  IABS R10, R21 ;  /* 0x00000015000a7213 */ /* 0x000fe20000000000 */
[----:B------:R-:W-:Y:S01]  /*0710*/  IMAD R4, R17, R3, R8 ;  /* 0x0000000311047224 */ /* 0x000fe200078e0208 */
[----:B------:R-:W-:-:S02]  /*0720*/  IABS R8, R19 ;  /* 0x0000001300087213 */ /* 0x000fc40000000000 */
[----:B------:R-:W-:Y:S02]  /*0730*/  ISETP.GT.U32.AND P1, PT, R17, R0, PT ;  /* 0x000000001100720c */ /* 0x000fe40003f24070 */
[----:B------:R-:W-:Y:S01]  /*0740*/  IABS R12, R22 ;  /* 0x00000016000c7213 */ /* 0x000fe20000000000 */
[C---:B------:R-:W-:Y:S01]  /*0750*/  IMAD.HI.U32 R3, R2.reuse, R8, RZ ;  /* 0x0000000802037227 */ /* 0x040fe200078e00ff */
[----:B------:R-:W-:Y:S02]  /*0760*/  SEL R117, R7, R6, !P0 ;  /* 0x0000000607757207 */ /* 0x000fe40004000000 */
[----:B------:R-:W-:Y:S01]  /*0770*/  ISETP.GT.U32.AND P6, PT, R17, R4, PT ;  /* 0x000000041100720c */ /* 0x000fe20003fc4070 */
[----:B------:R-:W-:Y:S01]  /*0780*/  IMAD.HI.U32 R6, R2, R10, RZ ;  /* 0x0000000a02067227 */ /* 0x000fe200078e00ff */
[--C-:B------:R-:W-:Y:S02]  /*0790*/  LOP3.LUT R23, R118, 0x50, R5.reuse, 0xfe, !PT ;  /* 0x0000005076177812 */ /* 0x100fe400078efe05 */
[----:B------:R-:W-:Y:S01]  /*07a0*/  IADD3 R9, -R3, RZ, RZ ;  /* 0x000000ff03097210 */ /* 0x000fe20007ffe1ff */
[----:B------:R-:W-:Y:S01]  /*07b0*/  IMAD.HI.U32 R7, R2, R12, RZ ;  /* 0x0000000c02077227 */ /* 0x000fe200078e00ff */
[----:B------:R-:W-:-:S02]  /*07c0*/  LOP3.LUT R24, R118, 0x60, R5, 0xfe, !PT ;  /* 0x0000006076187812 */ /* 0x000fc400078efe05 */
[----:B------:R-:W-:Y:S02]  /*07d0*/  IABS R14, R23 ;  /* 0x00000017000e7213 */ /* 0x000fe40000000000 */
[----:B------:R-:W-:Y:S01]  /*07e0*/  IADD3 R11, -R6, RZ, RZ ;  /* 0x000000ff060b7210 */ /* 0x000fe20007ffe1ff */
[----:B------:R-:W-:Y:S01]  /*07f0*/  IMAD R6, R17, R9, R8 ;  /* 0x0000000911067224 */ /* 0x000fe200078e0208 */
[----:B------:R-:W-:Y:S01]  /*0800*/  IADD3 R13, -R7, RZ, RZ ;  /* 0x000000ff070d7210 */ /* 0x000fe20007ffe1ff */
[----:B------:R-:W-:Y:S01]  /*0810*/  IMAD.HI.U32 R3, R2, R14, RZ ;  /* 0x0000000e02037227 */ /* 0x000fe200078e00ff */
[----:B------:R-:W-:Y:S02]  /*0820*/  IABS R15, R24 ;  /* 0x00000018000f7213 */ /* 0x000fe40000000000 */
[----:B------:R-:W-:Y:S01]  /*0830*/  @!P1 IADD3 R0, R0, -R17, RZ ;  /* 0x8000001100009210 */ /* 0x000fe20007ffe0ff */
[C---:B------:R-:W-:Y:S01]  /*0840*/  IMAD R8, R17.reuse, R13, R12 ;  /* 0x0000000d11087224 */ /* 0x040fe200078e020c */
[----:B------:R-:W-:Y:S01]  /*0850*/  ISETP.GT.U32.AND P0, PT, R17, R6, PT ;  /* 0x000000061100720c */ /* 0x000fe20003f04070 */
[----:B------:R-:W-:Y:S01]  /*0860*/  IMAD.HI.U32 R9, R2, R15, RZ ;  /* 0x0000000f02097227 */ /* 0x000fe200078e00ff */
[----:B------:R-:W-:-:S02]  /*0870*/  @!P6 IADD3 R4, R4, -R17, RZ ;  /* 0x800000110404e210 */ /* 0x000fc40007ffe0ff */
[----:B------:R-:W-:Y:S01]  /*0880*/  LOP3.LUT R13, R118, 0x70, R5, 0xfe, !PT ;  /* 0x00000070760d7812 */ /* 0x000fe200078efe05 */
[C---:B------:R-:W-:Y:S01]  /*0890*/  IMAD R7, R17.reuse, R11, R10 ;  /* 0x0000000b11077224 */ /* 0x040fe200078e020a */
[----:B------:R-:W-:Y:S02]  /*08a0*/  ISETP.GT.U32.AND P6, PT, R17, R0, PT ;  /* 0x000000001100720c */ /* 0x000fe40003fc4070 */
[----:B------:R-:W-:Y:S02]  /*08b0*/  IADD3 R3, -R3, RZ, RZ ;  /* 0x000000ff03037210 */ /* 0x000fe40007ffe1ff */
[----:B------:R-:W-:Y:S02]  /*08c0*/  SHF.R.U32.HI R11, RZ, 0x4, R20 ;  /* 0x00000004ff0b7819 */ /* 0x000fe40000011614 */
[----:B------:R-:W-:Y:S02]  /*08d0*/  IABS R12, R13 ;  /* 0x0000000d000c7213 */ /* 0x000fe40000000000 */
[----:B------:R-:W-:Y:S01]  /*08e0*/  IADD3 R10, -R9, RZ, RZ ;  /* 0x000000ff090a7210 */ /* 0x000fe20007ffe1ff */
[----:B------:R-:W-:Y:S01]  /*08f0*/  IMAD R9, R17, R3, R14 ;  /* 0x0000000311097224 */ /* 0x000fe200078e020e */
[----:B------:R-:W-:-:S02]  /*0900*/  SGXT.U32 R3, R11, 0x3 ;  /* 0x000000030b03781a */ /* 0x000fc40000000000 */
[----:B------:R-:W-:Y:S01]  /*0910*/  MOV R11, R12 ;  /* 0x0000000c000b7202 */ /* 0x000fe20000000f00 */
[C---:B------:R-:W-:Y:S01]  /*0920*/  IMAD R10, R17.reuse, R10, R15 ;  /* 0x0000000a110a7224 */ /* 0x040fe200078e020f */
[-C--:B------:R-:W-:Y:S02]  /*0930*/  @!P0 IADD3 R6, R6, -R17.reuse, RZ ;  /* 0x8000001106068210 */ /* 0x080fe40007ffe0ff */
[----:B------:R-:W-:Y:S01]  /*0940*/  @!P6 IADD3 R0, R0, -R17, RZ ;  /* 0x800000110000e210 */ /* 0x000fe20007ffe0ff */
[----:B------:R-:W-:Y:S01]  /*0950*/  IMAD.HI.U32 R2, R2, R11, RZ ;  /* 0x0000000b02027227 */ /* 0x000fe200078e00ff */
[C---:B------:R-:W-:Y:S02]  /*0960*/  ISETP.GT.U32.AND P6, PT, R17.reuse, R6, PT ;  /* 0x000000061100720c */ /* 0x040fe40003fc4070 */
[C---:B------:R-:W-:Y:S02]  /*0970*/  ISETP.GT.U32.AND P2, PT, R17.reuse, R8, PT ;  /* 0x000000081100720c */ /* 0x040fe40003f44070 */
[----:B------:R-:W-:-:S02]  /*0980*/  ISETP.GT.U32.AND P4, PT, R17, R7, PT ;  /* 0x000000071100720c */ /* 0x000fc40003f84070 */
[C---:B------:R-:W-:Y:S02]  /*0990*/  ISETP.GT.U32.AND P3, PT, R17.reuse, R9, PT ;  /* 0x000000091100720c */ /* 0x040fe40003f64070 */
[----:B------:R-:W-:Y:S02]  /*09a0*/  IADD3 R2, -R2, RZ, RZ ;  /* 0x000000ff02027210 */ /* 0x000fe40007ffe1ff */
[C---:B------:R-:W-:Y:S02]  /*09b0*/  ISETP.GT.U32.AND P5, PT, R17.reuse, R10, PT ;  /* 0x0000000a1100720c */ /* 0x040fe40003fa4070 */
[C---:B------:R-:W-:Y:S01]  /*09c0*/  ISETP.GT.U32.AND P1, PT, R17.reuse, R4, PT ;  /* 0x000000041100720c */ /* 0x040fe20003f24070 */
[----:B------:R-:W-:Y:S01]  /*09d0*/  IMAD R2, R17, R2, R11 ;  /* 0x0000000211027224 */ /* 0x000fe200078e020b */
[-C--:B------:R-:W-:Y:S02]  /*09e0*/  @!P6 IADD3 R6, R6, -R17.reuse, RZ ;  /* 0x800000110606e210 */ /* 0x080fe40007ffe0ff */
[----:B------:R-:W-:-:S02]  /*09f0*/  @!P2 IADD3 R8, R8, -R17, RZ ;  /* 0x800000110808a210 */ /* 0x000fc40007ffe0ff */
[----:B------:R-:W-:Y:S02]  /*0a00*/  ISETP.GT.U32.AND P6, PT, R17, R2, PT ;  /* 0x000000021100720c */ /* 0x000fe40003fc4070 */
[-C--:B------:R-:W-:Y:S02]  /*0a10*/  @!P4 IADD3 R7, R7, -R17.reuse, RZ ;  /* 0x800000110707c210 */ /* 0x080fe40007ffe0ff */
[-C--:B------:R-:W-:Y:S02]  /*0a20*/  @!P3 IADD3 R9, R9, -R17.reuse, RZ ;  /* 0x800000110909b210 */ /* 0x080fe40007ffe0ff */
[----:B------:R-:W-:Y:S02]  /*0a30*/  @!P5 IADD3 R10, R10, -R17, RZ ;  /* 0x800000110a0ad210 */ /* 0x000fe40007ffe0ff */
[C---:B------:R-:W-:Y:S02]  /*0a40*/  ISETP.GT.U32.AND P3, PT, R17.reuse, R8, PT ;  /* 0x000000081100720c */ /* 0x040fe40003f64070 */
[----:B------:R-:W-:-:S02]  /*0a50*/  ISETP.GT.U32.AND P5, PT, R17, R7, PT ;  /* 0x000000071100720c */ /* 0x000fc40003fa4070 */
[C---:B------:R-:W-:Y:S02]  /*0a60*/  ISETP.GT.U32.AND P2, PT, R17.reuse, R9, PT ;  /* 0x000000091100720c */ /* 0x040fe40003f44070 */
[----:B------:R-:W-:Y:S02]  /*0a70*/  @!P1 IADD3 R4, R4, -R17, RZ ;  /* 0x8000001104049210 */ /* 0x000fe40007ffe0ff */
[----:B------:R-:W-:Y:S02]  /*0a80*/  ISETP.GE.AND P0, PT, R16, RZ, PT ;  /* 0x000000ff1000720c */ /* 0x000fe40003f06270 */
[----:B------:R-:W-:Y:S02]  /*0a90*/  ISETP.GT.U32.AND P1, PT, R17, R10, PT ;  /* 0x0000000a1100720c */ /* 0x000fe40003f24070 */
[----:B------:R-:W-:Y:S02]  /*0aa0*/  ISETP.GE.AND P4, PT, R18, RZ, PT ;  /* 0x000000ff1200720c */ /* 0x000fe40003f86270 */
[----:B------:R-:W-:-:S02]  /*0ab0*/  LOP3.LUT R118, R118, R3, RZ, 0xfc, !PT ;  /* 0x0000000376767212 */ /* 0x000fc400078efcff */
[----:B------:R-:W-:Y:S02]  /*0ac0*/  SHF.R.S32.HI R3, RZ, 0x19, R117 ;  /* 0x00000019ff037819 */ /* 0x000fe40000011475 */
[-C--:B------:R-:W-:Y:S02]  /*0ad0*/  @!P6 IADD3 R2, R2, -R17.reuse, RZ ;  /* 0x800000110202e210 */ /* 0x080fe40007ffe0ff */
[----:B------:R-:W-:Y:S02]  /*0ae0*/  SHF.L.U32 R117, R117, 0x6, RZ ;  /* 0x0000000675757819 */ /* 0x000fe400000006ff */
[----:B------:R-:W-:Y:S02]  /*0af0*/  @!P3 IADD3 R8, R8, -R17, RZ ;  /* 0x800000110808b210 */ /* 0x000fe40007ffe0ff */
[----:B------:R-:W-:Y:S02]  /*0b00*/  ISETP.GT.U32.AND P6, PT, R17, R2, PT ;  /* 0x000000021100720c */ /* 0x000fe40003fc4070 */
[----:B------:R-:W-:-:S02]  /*0b10*/  ISETP.GE.AND P3, PT, R23, RZ, PT ;  /* 0x000000ff1700720c */ /* 0x000fc40003f66270 */
[----:B------:R-:W-:Y:S02]  /*0b20*/  SGXT R3, R3, 0x1 ;  /* 0x000000010303781a */ /* 0x000fe40000000200 */
[----:B------:R-:W-:Y:S02]  /*0b30*/  LOP3.LUT R18, R117, 0x10, R5, 0xfe, !PT ;  /* 0x0000001075127812 */ /* 0x000fe400078efe05 */
[-C--:B------:R-:W-:Y:S02]  /*0b40*/  @!P5 IADD3 R7, R7, -R17.reuse, RZ ;  /* 0x800000110707d210 */ /* 0x080fe40007ffe0ff */
[----:B------:R-:W-:Y:S02]  /*0b50*/  @!P2 IADD3 R9, R9, -R17, RZ ;  /* 0x800000110909a210 */ /* 0x000fe40007ffe0ff */
[----:B------:R-:W-:Y:S02]  /*0b60*/  ISETP.GE.AND P5, PT, R22, RZ, PT ;  /* 0x000000ff1600720c */ /* 0x000fe40003fa6270 */
[----:B------:R-:W-:-:S02]  /*0b70*/  ISETP.GE.AND P2, PT, R24, RZ, PT ;  /* 0x000000ff1800720c */ /* 0x000fc40003f46270 */
[----:B------:R-:W-:Y:S02]  /*0b80*/  @!P0 IADD3 R0, -R0, RZ, RZ ;  /* 0x000000ff00008210 */ /* 0x000fe40007ffe1ff */
[----:B------:R-:W-:Y:S02]  /*0b90*/  @!P1 IADD3 R10, R10, -R17, RZ ;  /* 0x800000110a0a9210 */ /* 0x000fe40007ffe0ff */
[C---:B------:R-:W-:Y:S02]  /*0ba0*/  LOP3.LUT R16, R117.reuse, R5, RZ, 0xfc, !PT ;  /* 0x0000000575107212 */ /* 0x040fe400078efcff */
[C-C-:B------:R-:W-:Y:S02]  /*0bb0*/  LOP3.LUT R22, R117.reuse, 0x20, R5.reuse, 0xfe, !PT ;  /* 0x0000002075167812 */ /* 0x140fe400078efe05 */
[----:B------:R-:W-:Y:S02]  /*0bc0*/  LOP3.LUT R24, R117, 0x30, R5, 0xfe, !PT ;  /* 0x0000003075187812 */ /* 0x000fe400078efe05 */
[----:B------:R-:W-:-:S02]  /*0bd0*/  ISETP.GE.AND P0, PT, R19, RZ, PT ;  /* 0x000000ff1300720c */ /* 0x000fc40003f06270 */
[----:B------:R-:W-:Y:S02]  /*0be0*/  @!P4 IADD3 R4, -R4, RZ, RZ ;  /* 0x000000ff0404c210 */ /* 0x000fe40007ffe1ff */
[----:B------:R-:W-:Y:S02]  /*0bf0*/  ISETP.GE.AND P1, PT, R13, RZ, PT ;  /* 0x000000ff0d00720c */ /* 0x000fe40003f26270 */
[----:B------:R-:W-:Y:S02]  /*0c00*/  LEA.HI R12, R3, R18, RZ, 0x8 ;  /* 0x00000012030c7211 */ /* 0x000fe400078f40ff */
[----:B------:R-:W-:Y:S02]  /*0c10*/  ISETP.GE.AND P4, PT, R21, RZ, PT ;  /* 0x000000ff1500720c */ /* 0x000fe40003f86270 */
[C---:B------:R-:W-:Y:S02]  /*0c20*/  LEA.HI R11, R3.reuse, R16, RZ, 0x8 ;  /* 0x00000010030b7211 */ /* 0x040fe400078f40ff */
[----:B------:R-:W-:-:S02]  /*0c30*/  LEA.HI R13, R3, R22, RZ, 0x8 ;  /* 0x00000016030d7211 */ /* 0x000fc400078f40ff */
[----:B------:R-:W-:Y:S02]  /*0c40*/  LEA.HI R14, R3, R24, RZ, 0x8 ;  /* 0x00000018030e7211 */ /* 0x000fe400078f40ff */
[----:B------:R-:W-:Y:S02]  /*0c50*/  LOP3.LUT R3, R12, 0x7fff00, RZ, 0xc0, !PT ;  /* 0x007fff000c037812 */ /* 0x000fe400078ec0ff */
[----:B------:R-:W-:Y:S02]  /*0c60*/  LOP3.LUT R15, R14, 0x7fff00, RZ, 0xc0, !PT ;  /* 0x007fff000e0f7812 */ /* 0x000fe400078ec0ff */
[----:B------:R-:W-:Y:S02]  /*0c70*/  IADD3 R14, R18, -R3, RZ ;  /* 0x80000003120e7210 */ /* 0x000fe40007ffe0ff */
[----:B------:R-:W-:Y:S02]  /*0c80*/  @!P6 IADD3 R2, R2, -R17, RZ ;  /* 0x800000110202e210 */ /* 0x000fe40007ffe0ff */
[----:B------:R-:W-:-:S02]  /*0c90*/  LOP3.LUT R11, R11, 0x7fff00, RZ, 0xc0, !PT ;  /* 0x007fff000b0b7812 */ /* 0x000fc400078ec0ff */
[----:B------:R-:W-:Y:S02]  /*0ca0*/  ISETP.NE.AND P6, PT, RZ, c[0x0][0x178], PT ;  /* 0x00005e00ff007a0c */ /* 0x000fe40003fc5270 */
[----:B------:R-:W-:Y:S02]  /*0cb0*/  LOP3.LUT R3, RZ, c[0x0][0x178], RZ, 0x33, !PT ;  /* 0x00005e00ff037a12 */ /* 0x000fe400078e33ff */
[----:B------:R-:W-:Y:S02]  /*0cc0*/  @!P3 IADD3 R9, -R9, RZ, RZ ;  /* 0x000000ff0909b210 */ /* 0x000fe40007ffe1ff */
[----:B------:R-:W-:Y:S02]  /*0cd0*/  LOP3.LUT R13, R13, 0x7fff00, RZ, 0xc0, !PT ;  /* 0x007fff000d0d7812 */ /* 0x000fe400078ec0ff */
[----:B------:R-:W-:Y:S02]  /*0ce0*/  @!P2 IADD3 R10, -R10, RZ, RZ ;  /* 0x000000ff0a0aa210 */ /* 0x000fe40007ffe1ff */
[----:B------:R-:W-:-:S02]  /*0cf0*/  IADD3 R12, R16, -R11, RZ ;  /* 0x8000000b100c7210 */ /* 0x000fc40007ffe0ff */
[----:B------:R-:W-:Y:S02]  /*0d00*/  @!P0 IADD3 R6, -R6, RZ, RZ ;  /* 0x000000ff06068210 */ /* 0x000fe40007ffe1ff */
[----:B------:R-:W-:Y:S02]  /*0d10*/  @!P1 IADD3 R2, -R2, RZ, RZ ;  /* 0x000000ff02029210 */ /* 0x000fe40007ffe1ff */
[----:B------:R-:W-:Y:S02]  /*0d20*/  SEL R40, R3, R9, !P6 ;  /* 0x0000000903287207 */ /* 0x000fe40007000000 */
[----:B------:R-:W-:Y:S02]  /*0d30*/  IADD3 R16, R22, -R13, RZ ;  /* 0x8000000d16107210 */ /* 0x000fe40007ffe0ff */
[----:B------:R-:W-:Y:S02]  /*0d40*/  @!P4 IADD3 R7, -R7, RZ, RZ ;  /* 0x000000ff0707c210 */ /* 0x000fe40007ffe1ff */
[----:B------:R-:W-:-:S02]  /*0d50*/  @!P5 IADD3 R8, -R8, RZ, RZ ;  /* 0x000000ff0808d210 */ /* 0x000fc40007ffe1ff */
[----:B------:R-:W-:Y:S02]  /*0d60*/  LOP3.LUT R9, R121, 0x1c, RZ, 0xc0, !PT ;  /* 0x0000001c79097812 */ /* 0x000fe400078ec0ff */
[----:B------:R-:W-:Y:S02]  /*0d70*/  IADD3 R18, R24, -R15, RZ ;  /* 0x8000000f18127210 */ /* 0x000fe40007ffe0ff */
[C---:B------:R-:W-:Y:S02]  /*0d80*/  SEL R22, R3.reuse, R0, !P6 ;  /* 0x0000000003167207 */ /* 0x040fe40007000000 */
[C---:B------:R-:W-:Y:S02]  /*0d90*/  SEL R24, R3.reuse, R4, !P6 ;  /* 0x0000000403187207 */ /* 0x040fe40007000000 */
[C---:B------:R-:W-:Y:S02]  /*0da0*/  SEL R42, R3.reuse, R10, !P6 ;  /* 0x0000000a032a7207 */ /* 0x040fe40007000000 */
[----:B------:R-:W-:-:S02]  /*0db0*/  SEL R26, R3, R6, !P6 ;  /* 0x00000006031a7207 */ /* 0x000fc40007000000 */
[----:B------:R-:W-:Y:S02]  /*0dc0*/  SEL R10, R3, R2, !P6 ;  /* 0x00000002030a7207 */ /* 0x000fe40007000000 */
[----:B------:R-:W-:Y:S02]  /*0dd0*/  LOP3.LUT R0, R5, 0x10, RZ, 0xfc, !PT ;  /* 0x0000001005007812 */ /* 0x000fe400078efcff */
[C---:B------:R-:W-:Y:S02]  /*0de0*/  SEL R28, R3.reuse, R7, !P6 ;  /* 0x00000007031c7207 */ /* 0x040fe40007000000 */
[----:B------:R-:W-:Y:S02]  /*0df0*/  SEL R38, R3, R8, !P6 ;  /* 0x0000000803267207 */ /* 0x000fe40007000000 */
[----:B------:R-:W-:Y:S02]  /*0e00*/  LOP3.LUT R2, R5, 0x20, RZ, 0xfc, !PT ;  /* 0x0000002005027812 */ /* 0x000fe400078efcff */
[----:B------:R-:W-:-:S02]  /*0e10*/  LEA R30, R12, R9, 0x9 ;  /* 0x000000090c1e7211 */ /* 0x000fc400078e48ff */
[C---:B------:R-:W-:Y:S02]  /*0e20*/  LOP3.LUT R3, R5.reuse, 0x30, RZ, 0xfc, !PT ;  /* 0x0000003005037812 */ /* 0x040fe400078efcff */
[----:B------:R-:W-:Y:S01]  /*0e30*/  LEA R32, R14, R9, 0x9 ;  /* 0x000000090e207211 */ /* 0x000fe200078e48ff */
[----:B------:R-:W-:Y:S01]  /*0e40*/  IMAD.WIDE R30, R30, R29, c[0x0][0x168] ;  /* 0x00005a001e1e7625 */ /* 0x000fe200078e021d */
[----:B------:R-:W-:Y:S02]  /*0e50*/  LEA R12, R22, R9, 0x9 ;  /* 0x00000009160c7211 */ /* 0x000fe400078e48ff */
[C---:B------:R-:W-:Y:S01]  /*0e60*/  LOP3.LUT R4, R5.reuse, 0x40, RZ, 0xfc, !PT ;  /* 0x0000004005047812 */ /* 0x040fe200078efcff */
[----:B------:R-:W-:Y:S01]  /*0e70*/  IMAD.WIDE R32, R32, R29, c[0x0][0x168] ;  /* 0x00005a0020207625 */ /* 0x000fe200078e021d */
[-C--:B------:R-:W-:Y:S02]  /*0e80*/  LEA R136, R5, R9.reuse, 0x5 ;  /* 0x0000000905887211 */ /* 0x080fe400078e28ff */
[----:B------:R-:W-:Y:S01]  /*0e90*/  LEA R34, R16, R9, 0x9 ;  /* 0x0000000910227211 */ /* 0x000fe200078e48ff */
[----:B------:R-:W-:Y:S01]  /*0ea0*/  IMAD.WIDE R12, R12, R29, c[0x0][0x160] ;  /* 0x000058000c0c7625 */ /* 0x000fe200078e021d */
[----:B------:R-:W-:-:S02]  /*0eb0*/  LEA R14, R24, R9, 0x9 ;  /* 0x00000009180e7211 */ /* 0x000fc400078e48ff */
[C---:B------:R-:W-:Y:S01]  /*0ec0*/  LOP3.LUT R6, R5.reuse, 0x50, RZ, 0xfc, !PT ;  /* 0x0000005005067812 */ /* 0x040fe200078efcff */
[----:B------:R-:W-:Y:S01]  /*0ed0*/  IMAD.WIDE R34, R34, R29, c[0x0][0x168] ;  /* 0x00005a0022227625 */ /* 0x000fe200078e021d */
[-C--:B------:R-:W-:Y:S02]  /*0ee0*/  LEA R0, R0, R9.reuse, 0x5 ;  /* 0x0000000900007211 */ /* 0x080fe400078e28ff */
[----:B------:R-:W-:Y:S01]  /*0ef0*/  LEA R36, R18, R9, 0x9 ;  /* 0x0000000912247211 */ /* 0x000fe200078e48ff */
[----:B------:R-:W-:Y:S01]  /*0f00*/  IMAD.WIDE R14, R14, R29, c[0x0][0x160] ;  /* 0x000058000e0e7625 */ /* 0x000fe200078e021d */
[----:B------:R-:W-:Y:S02]  /*0f10*/  LEA R16, R26, R9, 0x9 ;  /* 0x000000091a107211 */ /* 0x000fe400078e48ff */
[----:B------:R-:W-:Y:S01]  /*0f20*/  LOP3.LUT R7, R5, 0x60, RZ, 0xfc, !PT ;  /* 0x0000006005077812 */ /* 0x000fe200078efcff */
[----:B------:R-:W-:Y:S01]  /*0f30*/  IMAD.WIDE R36, R36, R29, c[0x0][0x168] ;  /* 0x00005a0024247625 */ /* 0x000fe200078e021d */
[----:B------:R-:W-:-:S02]  /*0f40*/  LEA R2, R2, R9, 0x5 ;  /* 0x0000000902027211 */ /* 0x000fc400078e28ff */
[----:B------:R-:W-:Y:S01]  /*0f50*/  LEA R18, R28, R9, 0x9 ;  /* 0x000000091c127211 */ /* 0x000fe200078e48ff */
[----:B------:R-:W-:Y:S01]  /*0f60*/  IMAD.WIDE R16, R16, R29, c[0x0][0x160] ;  /* 0x0000580010107625 */ /* 0x000fe200078e021d */
[----:B------:R-:W-:Y:S02]  /*0f70*/  LOP3.LUT R8, R5, 0x70, RZ, 0xfc, !PT ;  /* 0x0000007005087812 */ /* 0x000fe400078efcff */
[----:B------:R-:W-:Y:S01]  /*0f80*/  LEA R3, R3, R9, 0x5 ;  /* 0x0000000903037211 */ /* 0x000fe200078e28ff */
[----:B------:R-:W-:Y:S01]  /*0f90*/  IMAD.WIDE R18, R18, R29, c[0x0][0x160] ;  /* 0x0000580012127625 */ /* 0x000fe200078e021d */
[-C--:B------:R-:W-:Y:S02]  /*0fa0*/  LEA R22, R38, R9.reuse, 0x9 ;  /* 0x0000000926167211 */ /* 0x080fe400078e48ff */
[-C--:B------:R-:W-:Y:S01]  /*0fb0*/  LEA R4, R4, R9.reuse, 0x5 ;  /* 0x0000000904047211 */ /* 0x080fe200078e28ff */
[----:B------:R-:W-:Y:S01]  /*0fc0*/  CS2R R38, SRZ ;  /* 0x0000000000267805 */ /* 0x000fe2000001ff00 */
[----:B------:R-:W-:Y:S01]  /*0fd0*/  LEA R24, R40, R9, 0x9 ;  /* 0x0000000928187211 */ /* 0x000fe200078e48ff */
[----:B------:R-:W-:Y:S01]  /*0fe0*/  IMAD.WIDE R22, R22, R29, c[0x0][0x160] ;  /* 0x0000580016167625 */ /* 0x000fe200078e021d */
[----:B------:R-:W-:Y:S01]  /*0ff0*/  SHF.L.U32 R136, R136, 0x2, RZ ;  /* 0x0000000288887819 */ /* 0x000fe200000006ff */
[----:B------:R-:W-:Y:S01]  /*1000*/  CS2R R40, SRZ ;  /* 0x0000000000287805 */ /* 0x000fe2000001ff00 */
[----:B------:R-:W-:Y:S01]  /*1010*/  LEA R6, R6, R9, 0x5 ;  /* 0x0000000906067211 */ /* 0x000fe200078e28ff */
[----:B------:R-:W-:Y:S01]  /*1020*/  IMAD.WIDE R24, R24, R29, c[0x0][0x160] ;  /* 0x0000580018187625 */ /* 0x000fe200078e021d */
[-C--:B------:R-:W-:Y:S01]  /*1030*/  LEA R26, R42, R9.reuse, 0x9 ;  /* 0x000000092a1a7211 */ /* 0x080fe200078e48ff */
[----:B------:R1:W-:Y:S01]  /*1040*/  LDGSTS.E.BYPASS.128 [R136], [R12.64] ;  /* 0x000000000c887fae */ /* 0x0003e2000b901c48 */
[----:B------:R-:W-:Y:S01]  /*1050*/  SHF.L.U32 R134, R0, 0x2, RZ ;  /* 0x0000000200867819 */ /* 0x000fe200000006ff */
[----:B------:R-:W-:Y:S01]  /*1060*/  CS2R R42, SRZ ;  /* 0x00000000002a7805 */ /* 0x000fe2000001ff00 */
[----:B------:R-:W-:Y:S01]  /*1070*/  LEA R7, R7, R9, 0x5 ;  /* 0x0000000907077211 */ /* 0x000fe200078e28ff */
[----:B------:R-:W-:Y:S01]  /*1080*/  IMAD.WIDE R26, R26, R29, c[0x0][0x160] ;  /* 0x000058001a1a7625 */ /* 0x000fe200078e021d */
[----:B------:R-:W-:Y:S01]  /*1090*/  LEA R10, R10, R9, 0x9 ;  /* 0x000000090a0a7211 */ /* 0x000fe200078e48ff */
[----:B------:R2:W-:Y:S01]  /*10a0*/  LDGSTS.E.BYPASS.128 [R134], [R14.64] ;  /* 0x000000000e867fae */ /* 0x0005e2000b901c48 */
[----:B------:R-:W-:-:S02]  /*10b0*/  SHF.L.U32 R132, R2, 0x2, RZ ;  /* 0x0000000202847819 */ /* 0x000fc400000006ff */
[----:B------:R-:W-:Y:S01]  /*10c0*/  LEA R8, R8, R9, 0x5 ;  /* 0x0000000908087211 */ /* 0x000fe200078e28ff */
[----:B------:R-:W-:Y:S01]  /*10d0*/  IMAD.WIDE R28, R10, R29, c[0x0][0x160] ;  /* 0x000058000a1c7625 */ /* 0x000fe200078e021d */
[----:B------:R-:W-:Y:S01]  /*10e0*/  SHF.L.U32 R130, R3, 0x2, RZ ;  /* 0x0000000203827819 */ /* 0x000fe200000006ff */
[----:B------:R3:W-:Y:S01]  /*10f0*/  LDGSTS.E.BYPASS.128 [R132], [R16.64] ;  /* 0x0000000010847fae */ /* 0x0007e2000b901c48 */
[----:B------:R-:W-:Y:S02]  /*1100*/  SHF.L.U32 R128, R4, 0x2, RZ ;  /* 0x0000000204807819 */ /* 0x000fe400000006ff */
[----:B------:R-:W-:Y:S01]  /*1110*/  SHF.L.U32 R126, R6, 0x2, RZ ;  /* 0x00000002067e7819 */ /* 0x000fe200000006ff */
[----:B------:R4:W-:Y:S01]  /*1120*/  LDGSTS.E.BYPASS.128 [R130], [R18.64] ;  /* 0x0000000012827fae */ /* 0x0009e2000b901c48 */
[----:B------:R-:W-:Y:S02]  /*1130*/  SHF.L.U32 R124, R7, 0x2, RZ ;  /* 0x00000002077c7819 */ /* 0x000fe400000006ff */
[----:B------:R-:W-:Y:S01]  /*1140*/  SHF.L.U32 R122, R8, 0x2, RZ ;  /* 0x00000002087a7819 */ /* 0x000fe200000006ff */
[----:B------:R1:W-:Y:S01]  /*1150*/  LDGSTS.E.BYPASS.128 [R128], [R22.64] ;  /* 0x0000000016807fae */ /* 0x0003e2000b901c48 */
[----:B------:R-:W-:-:S02]  /*1160*/  IADD3 R2, P0, R14, 0x100, RZ ;  /* 0x000001000e027810 */ /* 0x000fc40007f1e0ff */
[----:B------:R-:W-:Y:S01]  /*1170*/  IADD3 R0, P1, R12, 0x100, RZ ;  /* 0x000001000c007810 */ /* 0x000fe20007f3e0ff */
[----:B------:R1:W-:Y:S01]  /*1180*/  LDGSTS.E.BYPASS.128 [R126], [R24.64] ;  /* 0x00000000187e7fae */ /* 0x0003e2000b901c48 */
[----:B------:R-:W-:Y:S02]  /*1190*/  IADD3.X R5, RZ, R15, RZ, P0, !PT ;  /* 0x0000000fff057210 */ /* 0x000fe400007fe4ff */
[----:B------:R-:W-:Y:S01]  /*11a0*/  IADD3.X R3, RZ, R13, RZ, P1, !PT ;  /* 0x0000000dff037210 */ /* 0x000fe20000ffe4ff */
[----:B------:R1:W-:Y:S01]  /*11b0*/  LDGSTS.E.BYPASS.128 [R124], [R26.64] ;  /* 0x000000001a7c7fae */ /* 0x0003e2000b901c48 */
[----:B------:R-:W-:Y:S02]  /*11c0*/  IADD3 R6, P0, R18, 0x100, RZ ;  /* 0x0000010012067810 */ /* 0x000fe40007f1e0ff */
[----:B------:R-:W-:Y:S01]  /*11d0*/  IADD3 R4, P1, R16, 0x100, RZ ;  /* 0x0000010010047810 */ /* 0x000fe20007f3e0ff */
[----:B------:R1:W-:Y:S01]  /*11e0*/  LDGSTS.E.BYPASS.128 [R122], [R28.64] ;  /* 0x000000001c7a7fae */ /* 0x0003e2000b901c48 */
[----:B------:R-:W-:-:S02]  /*11f0*/  IADD3.X R9, RZ, R19, RZ, P0, !PT ;  /* 0x00000013ff097210 */ /* 0x000fc400007fe4ff */
[----:B------:R-:W-:Y:S01]  /*1200*/  IADD3.X R7, RZ, R17, RZ, P1, !PT ;  /* 0x00000011ff077210 */ /* 0x000fe20000ffe4ff */
[----:B------:R-:W0:Y:S01]  /*1210*/  LDGDEPBAR ;  /* 0x00000000000079af */ /* 0x000e220000000000 */
[----:B------:R-:W-:Y:S02]  /*1220*/  IADD3 R10, P0, R24, 0x100, RZ ;  /* 0x00000100180a7810 */ /* 0x000fe40007f1e0ff */
[----:B------:R-:W-:Y:S01]  /*1230*/  IADD3 R8, P1, R22, 0x100, RZ ;  /* 0x0000010016087810 */ /* 0x000fe20007f3e0ff */
[----:B------:R1:W-:Y:S01]  /*1240*/  LDGSTS.E.BYPASS.128 [R136+0x8000], [R30.64] ;  /* 0x080000001e887fae */ /* 0x0003e2000b901c48 */
[----:B------:R-:W-:Y:S02]  /*1250*/  LOP3.LUT R121, R121, 0x3c, RZ, 0xc0, !PT ;  /* 0x0000003c79797812 */ /* 0x000fe400078ec0ff */
[----:B------:R-:W-:Y:S01]  /*1260*/  IADD3.X R11, RZ, R23, RZ, P1, !PT ;  /* 0x00000017ff0b7210 */ /* 0x000fe20000ffe4ff */
[----:B------:R1:W-:Y:S04]  /*1270*/  LDGSTS.E.BYPASS.128 [R134+0x8000], [R32.64] ;  /* 0x0800000020867fae */ /* 0x0003e8000b901c48 */
[----:B------:R1:W-:Y:S04]  /*1280*/  LDGSTS.E.BYPASS.128 [R132+0x8000], [R34.64] ;  /* 0x0800000022847fae */ /* 0x0003e8000b901c48 */
[----:B------:R1:W-:Y:S04]  /*1290*/  LDGSTS.E.BYPASS.128 [R130+0x8000], [R36.64] ;  /* 0x0800000024827fae */ /* 0x0003e8000b901c48 */
[----:B------:R-:W0:Y:S04]  /*12a0*/  LDGDEPBAR ;  /* 0x00000000000079af */ /* 0x000e280000000000 */
[----:B------:R-:W-:Y:S06]  /*12b0*/  BAR.SYNC 0x0 ;  /* 0x0000000000007b1d */ /* 0x000fec0000000000 */
[----:B------:R-:W-:Y:S01]  /*12c0*/  @!PT LDS RZ, [RZ] ;  /* 0x00000000fffff984 */ /* 0x000fe20000000800 */
[----:B------:R-:W-:Y:S01]  /*12d0*/  @!PT LDS RZ, [RZ] ;  /* 0x00000000fffff984 */ /* 0x000fe20000000800 */
[----:B------:R-:W-:Y:S01]  /*12e0*/  @!PT LDS RZ, [RZ] ;  /* 0x00000000fffff984 */ /* 0x000fe20000000800 */
[----:B------:R1:W-:Y:S04]  /*12f0*/  LDGSTS.E.BYPASS.128 [R136+0x4000], [R12.64+0x80] ;  /* 0x040000800c887fae */ /* 0x0003e8000b901c48 */
[----:B------:R2:W-:Y:S04]  /*1300*/  LDGSTS.E.BYPASS.128 [R134+0x4000], [R14.64+0x80] ;  /* 0x040000800e867fae */ /* 0x0005e8000b901c48 */
[----:B------:R3:W-:Y:S04]  /*1310*/  LDGSTS.E.BYPASS.128 [R132+0x4000], [R16.64+0x80] ;  /* 0x0400008010847fae */ /* 0x0007e8000b901c48 */
[----:B------:R4:W-:Y:S01]  /*1320*/  LDGSTS.E.BYPASS.128 [R130+0x4000], [R18.64+0x80] ;  /* 0x0400008012827fae */ /* 0x0009e2000b901c48 */
[----:B-1----:R-:W-:-:S02]  /*1330*/  IADD3.X R13, RZ, R25, RZ, P0, !PT ;  /* 0x00000019ff0d7210 */ /* 0x002fc400007fe4ff */
[----:B------:R-:W-:Y:S01]  /*1340*/  IADD3 R12, P1, R26, 0x100, RZ ;  /* 0x000001001a0c7810 */ /* 0x000fe20007f3e0ff */
[----:B------:R1:W-:Y:S01]  /*1350*/  LDGSTS.E.BYPASS.128 [R128+0x4000], [R22.64+0x80] ;  /* 0x0400008016807fae */ /* 0x0003e2000b901c48 */
[----:B--2---:R-:W-:Y:S02]  /*1360*/  IADD3 R14, P0, R28, 0x100, RZ ;  /* 0x000001001c0e7810 */ /* 0x004fe40007f1e0ff */
[----:B------:R-:W-:Y:S01]  /*1370*/  IADD3.X R15, RZ, R27, RZ, P1, !PT ;  /* 0x0000001bff0f7210 */ /* 0x000fe20000ffe4ff */
[----:B------:R2:W-:Y:S01]  /*1380*/  LDGSTS.E.BYPASS.128 [R126+0x4000], [R24.64+0x80] ;  /* 0x04000080187e7fae */ /* 0x0005e2000b901c48 */
[----:B---3--:R-:W-:Y:S02]  /*1390*/  IADD3.X R17, RZ, R29, RZ, P0, !PT ;  /* 0x0000001dff117210 */ /* 0x008fe400007fe4ff */
[----:B------:R-:W-:Y:S01]  /*13a0*/  IADD3 R16, P1, R30, 0x100, RZ ;  /* 0x000001001e107810 */ /* 0x000fe20007f3e0ff */
[----:B------:R3:W-:Y:S01]  /*13b0*/  LDGSTS.E.BYPASS.128 [R124+0x4000], [R26.64+0x80] ;  /* 0x040000801a7c7fae */ /* 0x0007e2000b901c48 */
[----:B----4-:R-:W-:-:S02]  /*13c0*/  IADD3 R18, P0, R32, 0x100, RZ ;  /* 0x0000010020127810 */ /* 0x010fc40007f1e0ff */
[----:B------:R-:W-:Y:S01]  /*13d0*/  IADD3.X R19, RZ, R31, RZ, P1, !PT ;  /* 0x0000001fff137210 */ /* 0x000fe20000ffe4ff */
[----:B------:R4:W-:Y:S01]  /*13e0*/  LDGSTS.E.BYPASS.128 [R122+0x4000], [R28.64+0x80] ;  /* 0x040000801c7a7fae */ /* 0x0009e2000b901c48 */
[----:B------:R-:W-:Y:S02]  /*13f0*/  IADD3.X R112, RZ, R33, RZ, P0, !PT ;  /* 0x00000021ff707210 */ /* 0x000fe400007fe4ff */
[----:B------:R-:W-:Y:S01]  /*1400*/  IADD3 R116, P0, R36, 0x100, RZ ;  /* 0x0000010024747810 */ /* 0x000fe20007f1e0ff */
[----:B------:R-:W0:Y:S01]  /*1410*/  LDGDEPBAR ;  /* 0x00000000000079af */ /* 0x000e220000000000 */
[----:B------:R-:W-:Y:S01]  /*1420*/  IADD3 R114, P1, R34, 0x100, RZ ;  /* 0x0000010022727810 */ /* 0x000fe20007f3e0ff */
[----:B--2---:R-:W-:Y:S01]  /*1430*/  CS2R R24, SRZ ;  /* 0x0000000000187805 */ /* 0x004fe2000001ff00 */
[----:B------:R-:W-:Y:S01]  /*1440*/  IADD3.X R115, RZ, R37, RZ, P0, !PT ;  /* 0x00000025ff737210 */ /* 0x000fe200007fe4ff */
[----:B------:R2:W-:Y:S01]  /*1450*/  LDGSTS.E.BYPASS.128 [R136+0xa000], [R30.64+0x80] ;  /* 0x0a0000801e887fae */ /* 0x0005e2000b901c48 */
[----:B------:R-:W-:Y:S01]  /*1460*/  IADD3.X R113, RZ, R35, RZ, P1, !PT ;  /* 0x00000023ff717210 */ /* 0x000fe20000ffe4ff */
[----:B---3--:R-:W-:-:S02]  /*1470*/  CS2R R26, SRZ ;  /* 0x00000000001a7805 */ /* 0x008fc4000001ff00 */
[----:B------:R1:W-:Y:S01]  /*1480*/  LDGSTS.E.BYPASS.128 [R134+0xa000], [R32.64+0x80] ;  /* 0x0a00008020867fae */ /* 0x0003e2000b901c48 */
[----:B----4-:R-:W-:-:S03]  /*1490*/  CS2R R28, SRZ ;  /* 0x00000000001c7805 */ /* 0x010fc6000001ff00 */
[----:B------:R1:W-:Y:S04]  /*14a0*/  LDGSTS.E.BYPASS.128 [R132+0xa000], [R34.64+0x80] ;  /* 0x0a00008022847fae */ /* 0x0003e8000b901c48 */
[----:B------:R3:W-:Y:S01]  /*14b0*/  LDGSTS.E.BYPASS.128 [R130+0xa000], [R36.64+0x80] ;  /* 0x0a00008024827fae */ /* 0x0007e2000b901c48 */
[----:B--2---:R-:W-:Y:S01]  /*14c0*/  CS2R R30, SRZ ;  /* 0x00000000001e7805 */ /* 0x004fe2000001ff00 */
[----:B------:R-:W-:Y:S02]  /*14d0*/  UMOV UR8, 0x8000 ;  /* 0x0000800000087882 */ /* 0x000fe40000000000 */
[----:B------:R-:W0:Y:S01]  /*14e0*/  LDGDEPBAR ;  /* 0x00000000000079af */ /* 0x000e220000000000 */
[----:B---3--:R-:W-:Y:S01]  /*14f0*/  CS2R R36, SRZ ;  /* 0x0000000000247805 */ /* 0x008fe2000001ff00 */
[----:B------:R-:W-:-:S04]  /*1500*/  DEPBAR.LE SB0, 0x2 ;  /* 0x000080800000791a */ /* 0x000fc80000000000 */
[----:B-1----:R-:W-:Y:S06]  /*1510*/  BAR.SYNC 0x0 ;  /* 0x0000000000007b1d */ /* 0x002fec0000000000 */
.L_x_1:
[----:B------:R-:W-:Y:S01]  /*1520*/  LEA R125, R121, UR8, 0x7 ;  /* 0x00000008797d7c11 */ /* 0x000fe2000f8e38ff */
[----:B------:R-:W-:Y:S01]  /*1530*/  LDS.128 R20, [R120.X4+UR5] ;  /* 0x0000000578147984 */ /* 0x000fe20008004c00 */
[----:B------:R-:W-:Y:S01]  /*1540*/  IADD3 R123, R123, 0x20, RZ ;  /* 0x000000207b7b7810 */ /* 0x000fe20007ffe0ff */
[----:B------:R-:W-:Y:S01]  /*1550*/  ULDC.64 UR10, c[0x0][0x118] ;  /* 0x00004600000a7ab9 */ /* 0x000fe20000000a00 */
[----:B------:R-:W-:Y:S01]  /*1560*/  IADD3 R119, R119, 0x1, RZ ;  /* 0x0000000177777810 */ /* 0x000fe20007ffe0ff */
[----:B------:R-:W1:Y:S01]  /*1570*/  LDS.128 R76, [R125+0x100] ;  /* 0x000100007d4c7984 */ /* 0x000e620000000c00 */
[----:B------:R-:W-:Y:S02]  /*1580*/  UIADD3 UR4, UR4, 0x1, URZ ;  /* 0x0000000104047890 */ /* 0x000fe4000fffe03f */
[----:B------:R-:W-:Y:S01]  /*1590*/  ISETP.GE.AND P1, PT, R119, 0x2, PT ;  /* 0x000000027700780c */ /* 0x000fe20003f26270 */
[----:B------:R-:W2:Y:S01]  /*15a0*/  LDS.128 R52, [R125] ;  /* 0x000000007d347984 */ /* 0x000ea20000000c00 */
[----:B------:R-:W-:-:S02]  /*15b0*/  UISETP.GE.AND UP0, UPT, UR4, 0x2, UPT ;  /* 0x000000020400788c */ /* 0x000fc4000bf06270 */
[----:B------:R-:W-:Y:S01]  /*15c0*/  SEL R119, R119, RZ, !P1 ;  /* 0x000000ff77777207 */ /* 0x000fe20004800000 */
[----:B------:R-:W3:Y:S01]  /*15d0*/  LDS.128 R32, [R125+0x80] ;  /* 0x000080007d207984 */ /* 0x000ee20000000c00 */
[----:B------:R-:W-:-:S03]  /*15e0*/  USEL UR4, UR4, URZ, !UP0 ;  /* 0x0000003f04047287 */ /* 0x000fc6000c000000 */
[----:B------:R-:W4:Y:S01]  /*15f0*/  LDS.128 R100, [R125+0x180] ;  /* 0x000180007d647984 */ /* 0x000f220000000c00 */
[----:B------:R-:W-:-:S03]  /*1600*/  ULEA UR8, UR4, 0x8000, 0xd ;  /* 0x0000800004087891 */ /* 0x000fc6000f8e683f */
[----:B------:R-:W4:Y:S04]  /*1610*/  LDS.128 R104, [R120.X4+UR5+0x80] ;  /* 0x0000800578687984 */ /* 0x000f280008004c00 */
[----:B------:R-:W4:Y:S01]  /*1620*/  LDS.128 R88, [R120.X4+UR5+0x100] ;  /* 0x0001000578587984 */ /* 0x000f220008004c00 */
[C---:B-1----:R-:W-:Y:S01]  /*1630*/  FFMA R110, R20.reuse, R76, R110 ;  /* 0x0000004c146e7223 */ /* 0x042fe2000000006e */
[----:B--2---:R-:W-:-:S03]  /*1640*/  FFMA R108, R20, R52, R108 ;  /* 0x00000034146c7223 */ /* 0x004fc6000000006c */
[C---:B------:R-:W-:Y:S01]  /*1650*/  FFMA R127, R21.reuse, R77, R110 ;  /* 0x0000004d157f7223 */ /* 0x040fe2000000006e */
[----:B---3--:R-:W-:Y:S01]  /*1660*/  FFMA R138, R20, R32, R109 ;  /* 0x00000020148a7223 */ /* 0x008fe2000000006d */
[C---:B------:R-:W-:Y:S02]  /*1670*/  FFMA R131, R21.reuse, R53, R108 ;  /* 0x0000003515837223 */ /* 0x040fe4000000006c */
[----:B------:R-:W-:Y:S01]  /*1680*/  FFMA R140, R22, R78, R127 ;  /* 0x0000004e168c7223 */ /* 0x000fe2000000007f */
[----:B----4-:R-:W-:Y:S01]  /*1690*/  FFMA R20, R20, R100, R111 ;  /* 0x0000006414147223 */ /* 0x010fe2000000006f */
[C---:B------:R-:W-:Y:S01]  /*16a0*/  FFMA R129, R21.reuse, R33, R138 ;  /* 0x0000002115817223 */ /* 0x040fe2000000008a */
[----:B------:R-:W1:Y:S02]  /*16b0*/  LDS.128 R108, [R120.X4+UR5+0x180] ;  /* 0x00018005786c7984 */ /* 0x000e640008004c00 */
[----:B------:R-:W-:Y:S01]  /*16c0*/  FFMA R21, R21, R101, R20 ;  /* 0x0000006515157223 */ /* 0x000fe20000000014 */
[C---:B------:R-:W-:Y:S01]  /*16d0*/  FFMA R138, R22.reuse, R34, R129 ;  /* 0x00000022168a7223 */ /* 0x040fe20000000081 */
[----:B------:R-:W-:Y:S01]  /*16e0*/  FFMA R20, R22, R54, R131 ;  /* 0x0000003616147223 */ /* 0x000fe20000000083 */
[----:B------:R-:W-:Y:S01]  /*16f0*/  FFMA R66, R104, R76, R66 ;  /* 0x0000004c68427223 */ /* 0x000fe20000000042 */
[----:B------:R-:W-:Y:S01]  /*1700*/  FFMA R22, R22, R102, R21 ;  /* 0x0000006616167223 */ /* 0x000fe20000000015 */
[C---:B------:R-:W-:Y:S01]  /*1710*/  FFMA R64, R104.reuse, R52, R64 ;  /* 0x0000003468407223 */ /* 0x040fe20000000040 */
[C---:B------:R-:W-:Y:S01]  /*1720*/  FFMA R127, R23.reuse, R55, R20 ;  /* 0x00000037177f7223 */ /* 0x040fe20000000014 */
[C---:B------:R-:W-:Y:S01]  /*1730*/  FFMA R20, R104.reuse, R32, R65 ;  /* 0x0000002068147223 */ /* 0x040fe20000000041 */
[C---:B------:R-:W-:Y:S01]  /*1740*/  FFMA R133, R23.reuse, R103, R22 ;  /* 0x0000006717857223 */ /* 0x040fe20000000016 */
[----:B------:R-:W-:Y:S01]  /*1750*/  FFMA R22, R104, R100, R67 ;  /* 0x0000006468167223 */ /* 0x000fe20000000043 */
[C---:B------:R-:W-:Y:S01]  /*1760*/  FFMA R129, R23.reuse, R35, R138 ;  /* 0x0000002317817223 */ /* 0x040fe2000000008a */
[----:B------:R-:W-:Y:S01]  /*1770*/  FFMA R131, R23, R79, R140 ;  /* 0x0000004f17837223 */ /* 0x000fe2000000008c */
[C---:B------:R-:W-:Y:S01]  /*1780*/  FFMA R135, R105.reuse, R33, R20 ;  /* 0x0000002169877223 */ /* 0x040fe20000000014 */
[C---:B------:R-:W-:Y:S01]  /*1790*/  FFMA R65, R105.reuse, R101, R22 ;  /* 0x0000006569417223 */ /* 0x040fe20000000016 */
[C---:B------:R-:W-:Y:S01]  /*17a0*/  FFMA R67, R105.reuse, R77, R66 ;  /* 0x0000004d69437223 */ /* 0x040fe20000000042 */
[----:B------:R-:W2:Y:S01]  /*17b0*/  LDS.128 R20, [R120.X4+UR5+0x1000] ;  /* 0x0010000578147984 */ /* 0x000ea20008004c00 */
[----:B------:R-:W-:Y:S01]  /*17c0*/  FFMA R105, R105, R53, R64 ;  /* 0x0000003569697223 */ /* 0x000fe20000000040 */
        /* <DEDUP_REMOVED lines=9> */
[----:B------:R-:W-:Y:S01]  /*1860*/  FFMA R36, R88, R52, R36 ;  /* 0x0000003458247223 */ /* 0x000fe20000000024 */
[C---:B------:R-:W-:Y:S01]  /*1870*/  FFMA R67, R89.reuse, R77, R64 ;  /* 0x0000004d59437223 */ /* 0x040fe20000000040 */
[C---:B------:R-:W-:Y:S01]  /*1880*/  FFMA R65, R89.reuse, R101, R66 ;  /* 0x0000006559417223 */ /* 0x040fe20000000042 */
[C---:B------:R-:W-:Y:S01]  /*1890*/  FFMA R139, R89.reuse, R33, R38 ;  /* 0x00000021598b7223 */ /* 0x040fe20000000026 */
[----:B------:R-:W-:Y:S01]  /*18a0*/  FFMA R89, R89, R53, R36 ;  /* 0x0000003559597223 */ /* 0x000fe20000000024 */
[C---:B------:R-:W-:Y:S01]  /*18b0*/  FFMA R66, R90.reuse, R78, R67 ;  /* 0x0000004e5a427223 */ /* 0x040fe20000000043 */
[----:B------:R-:W3:Y:S01]  /*18c0*/  LDS.128 R36, [R120.X4+UR5+0x1080] ;  /* 0x0010800578247984 */ /* 0x000ee20008004c00 */
[C---:B------:R-:W-:Y:S01]  /*18d0*/  FFMA R64, R90.reuse, R34, R139 ;  /* 0x000000225a407223 */ /* 0x040fe2000000008b */
[C---:B------:R-:W-:Y:S01]  /*18e0*/  FFMA R88, R90.reuse, R102, R65 ;  /* 0x000000665a587223 */ /* 0x040fe20000000041 */
[----:B------:R-:W-:Y:S01]  /*18f0*/  FFMA R90, R90, R54, R89 ;  /* 0x000000365a5a7223 */ /* 0x000fe20000000059 */
[C---:B------:R-:W-:Y:S01]  /*1900*/  FFMA R139, R91.reuse, R79, R66 ;  /* 0x0000004f5b8b7223 */ /* 0x040fe20000000042 */
[----:B------:R-:W-:Y:S01]  /*1910*/  FFMA R89, R91, R35, R64 ;  /* 0x000000235b597223 */ /* 0x000fe20000000040 */
[C---:B-1----:R-:W-:Y:S01]  /*1920*/  FFMA R64, R108.reuse, R76, R42 ;  /* 0x0000004c6c407223 */ /* 0x042fe2000000002a */
        /* <DEDUP_REMOVED lines=8> */
[----:B------:R-:W1:Y:S01]  /*19b0*/  LDS.128 R40, [R120.X4+UR5+0x1100] ;  /* 0x0011000578287984 */ /* 0x000e620008004c00 */
[C---:B------:R-:W-:Y:S01]  /*19c0*/  FFMA R64, R110.reuse, R34, R143 ;  /* 0x000000226e407223 */ /* 0x040fe2000000008f */
[----:B------:R-:W-:Y:S01]  /*19d0*/  FFMA R141, R91, R103, R88 ;  /* 0x000000675b8d7223 */ /* 0x000fe20000000058 */
[C---:B------:R-:W-:Y:S01]  /*19e0*/  FFMA R88, R110.reuse, R102, R65 ;  /* 0x000000666e587223 */ /* 0x040fe20000000041 */
[----:B------:R-:W-:Y:S01]  /*19f0*/  FFMA R110, R110, R54, R109 ;  /* 0x000000366e6e7223 */ /* 0x000fe2000000006d */
[C---:B------:R-:W-:Y:S01]  /*1a00*/  FFMA R143, R111.reuse, R79, R66 ;  /* 0x0000004f6f8f7223 */ /* 0x040fe20000000042 */
[----:B------:R-:W-:Y:S01]  /*1a10*/  FFMA R109, R111, R35, R64 ;  /* 0x000000236f6d7223 */ /* 0x000fe20000000040 */
[----:B------:R-:W-:Y:S01]  /*1a20*/  FFMA R137, R107, R103, R104 ;  /* 0x000000676b897223 */ /* 0x000fe20000000068 */
[C---:B--2---:R-:W-:Y:S01]  /*1a30*/  FFMA R66, R20.reuse, R100, R75 ;  /* 0x0000006414427223 */ /* 0x044fe2000000004b */
[C---:B------:R-:W-:Y:S01]  /*1a40*/  FFMA R64, R20.reuse, R32, R73 ;  /* 0x0000002014407223 */ /* 0x040fe20000000049 */
[C---:B------:R-:W-:Y:S01]  /*1a50*/  FFMA R74, R20.reuse, R76, R74 ;  /* 0x0000004c144a7223 */ /* 0x040fe2000000004a */
[----:B------:R-:W-:Y:S01]  /*1a60*/  FFMA R20, R20, R52, R72 ;  /* 0x0000003414147223 */ /* 0x000fe20000000048 */
[C---:B------:R-:W-:Y:S01]  /*1a70*/  FFMA R73, R21.reuse, R101, R66 ;  /* 0x0000006515497223 */ /* 0x040fe20000000042 */
[C---:B------:R-:W-:Y:S01]  /*1a80*/  FFMA R147, R21.reuse, R33, R64 ;  /* 0x0000002115937223 */ /* 0x040fe20000000040 */
[C---:B------:R-:W-:Y:S01]  /*1a90*/  FFMA R75, R21.reuse, R77, R74 ;  /* 0x0000004d154b7223 */ /* 0x040fe2000000004a */
[----:B------:R-:W-:Y:S01]  /*1aa0*/  FFMA R21, R21, R53, R20 ;  /* 0x0000003515157223 */ /* 0x000fe20000000014 */
[----:B------:R-:W2:Y:S01]  /*1ab0*/  LDS.128 R64, [R120.X4+UR5+0x1180] ;  /* 0x0011800578407984 */ /* 0x000ea20008004c00 */
        /* <DEDUP_REMOVED lines=8> */
[C---:B---3--:R-:W-:Y:S01]  /*1b40*/  FFMA R22, R36.reuse, R100, R71 ;  /* 0x0000006424167223 */ /* 0x048fe20000000047 */
[C---:B------:R-:W-:Y:S01]  /*1b50*/  FFMA R20, R36.reuse, R32, R69 ;  /* 0x0000002024147223 */ /* 0x040fe20000000045 */
[C---:B------:R-:W-:Y:S01]  /*1b60*/  FFMA R70, R36.reuse, R76, R70 ;  /* 0x0000004c24467223 */ /* 0x040fe20000000046 */
[----:B------:R-:W-:Y:S01]  /*1b70*/  FFMA R36, R36, R52, R68 ;  /* 0x0000003424247223 */ /* 0x000fe20000000044 */
[C---:B------:R-:W-:Y:S01]  /*1b80*/  FFMA R69, R37.reuse, R101, R22 ;  /* 0x0000006525457223 */ /* 0x040fe20000000016 */
[C---:B------:R-:W-:Y:S01]  /*1b90*/  FFMA R151, R37.reuse, R33, R20 ;  /* 0x0000002125977223 */ /* 0x040fe20000000014 */
[C---:B------:R-:W-:Y:S01]  /*1ba0*/  FFMA R71, R37.reuse, R77, R70 ;  /* 0x0000004d25477223 */ /* 0x040fe20000000046 */
[----:B------:R-:W3:Y:S01]  /*1bb0*/  LDS.128 R20, [R120.X4+UR5+0x2000] ;  /* 0x0020000578147984 */ /* 0x000ee20008004c00 */
        /* <DEDUP_REMOVED lines=17> */
[----:B------:R-:W1:Y:S01]  /*1cd0*/  LDS.128 R36, [R120.X4+UR5+0x2080] ;  /* 0x0020800578247984 */ /* 0x000e620008004c00 */
[C---:B------:R-:W-:Y:S01]  /*1ce0*/  FFMA R70, R42.reuse, R102, R81 ;  /* 0x000000662a467223 */ /* 0x040fe20000000051 */
[C---:B------:R-:W-:Y:S01]  /*1cf0*/  FFMA R68, R42.reuse, R78, R83 ;  /* 0x0000004e2a447223 */ /* 0x040fe20000000053 */
[C---:B------:R-:W-:Y:S01]  /*1d00*/  FFMA R40, R42.reuse, R34, R155 ;  /* 0x000000222a287223 */ /* 0x040fe2000000009b */
[----:B------:R-:W-:Y:S01]  /*1d10*/  FFMA R42, R42, R54, R41 ;  /* 0x000000362a2a7223 */ /* 0x000fe20000000029 */
[C---:B------:R-:W-:Y:S01]  /*1d20*/  FFMA R155, R43.reuse, R103, R70 ;  /* 0x000000672b9b7223 */ /* 0x040fe20000000046 */
[C---:B--2---:R-:W-:Y:S01]  /*1d30*/  FFMA R50, R64.reuse, R76, R50 ;  /* 0x0000004c40327223 */ /* 0x044fe20000000032 */
[C---:B------:R-:W-:Y:S01]  /*1d40*/  FFMA R81, R43.reuse, R35, R40 ;  /* 0x000000232b517223 */ /* 0x040fe20000000028 */
[C---:B------:R-:W-:Y:S01]  /*1d50*/  FFMA R157, R43.reuse, R55, R42 ;  /* 0x000000372b9d7223 */ /* 0x040fe2000000002a */
[C---:B------:R-:W-:Y:S01]  /*1d60*/  FFMA R42, R64.reuse, R100, R51 ;  /* 0x00000064402a7223 */ /* 0x040fe20000000033 */
[C---:B------:R-:W-:Y:S01]  /*1d70*/  FFMA R40, R64.reuse, R32, R49 ;  /* 0x0000002040287223 */ /* 0x040fe20000000031 */
[----:B------:R-:W-:Y:S01]  /*1d80*/  FFMA R83, R43, R79, R68 ;  /* 0x0000004f2b537223 */ /* 0x000fe20000000044 */
        /* <DEDUP_REMOVED lines=28> */
[C---:B-1----:R-:W-:Y:S01]  /*1f50*/  FFMA R46, R36.reuse, R76, R46 ;  /* 0x0000004c242e7223 */ /* 0x042fe2000000002e */
        /* <DEDUP_REMOVED lines=9> */
[----:B------:R-:W1:Y:S01]  /*1ff0*/  LDS.128 R20, [R120.X4+UR5+0x3000] ;  /* 0x0030000578147984 */ /* 0x000e620008004c00 */
[----:B------:R-:W-:Y:S01]  /*2000*/  FFMA R37, R37, R53, R36 ;  /* 0x0000003525257223 */ /* 0x000fe20000000024 */
[C---:B------:R-:W-:Y:S01]  /*2010*/  FFMA R68, R38.reuse, R102, R45 ;  /* 0x0000006626447223 */ /* 0x040fe2000000002d */
[C---:B------:R-:W-:Y:S01]  /*2020*/  FFMA R66, R38.reuse, R78, R47 ;  /* 0x0000004e26427223 */ /* 0x040fe2000000002f */
[C---:B------:R-:W-:Y:S01]  /*2030*/  FFMA R44, R38.reuse, R34, R44 ;  /* 0x00000022262c7223 */ /* 0x040fe2000000002c */
        /* <DEDUP_REMOVED lines=13> */
[----:B------:R-:W-:Y:S01]  /*2110*/  FFMA R91, R91, R55, R90 ;  /* 0x000000375b5b7223 */ /* 0x000fe2000000005a */
[----:B------:R-:W2:Y:S01]  /*2120*/  LDS.128 R28, [R120.X4+UR5+0x3080] ;  /* 0x00308005781c7984 */ /* 0x000ea20008004c00 */
[----:B------:R-:W-:Y:S01]  /*2130*/  FFMA R82, R42, R102, R37 ;  /* 0x000000662a527223 */ /* 0x000fe20000000025 */
[C---:B---3--:R-:W-:Y:S01]  /*2140*/  FFMA R36, R48.reuse, R100, R27 ;  /* 0x0000006430247223 */ /* 0x048fe2000000001b */
[C---:B------:R-:W-:Y:S01]  /*2150*/  FFMA R26, R48.reuse, R76, R26 ;  /* 0x0000004c301a7223 */ /* 0x040fe2000000001a */
[C---:B------:R-:W-:Y:S01]  /*2160*/  FFMA R24, R48.reuse, R52, R24 ;  /* 0x0000003430187223 */ /* 0x040fe20000000018 */
[----:B------:R-:W-:Y:S01]  /*2170*/  FFMA R48, R48, R32, R25 ;  /* 0x0000002030307223 */ /* 0x000fe20000000019 */
[C---:B------:R-:W-:Y:S01]  /*2180*/  FFMA R25, R49.reuse, R101, R36 ;  /* 0x0000006531197223 */ /* 0x040fe20000000024 */
[C---:B------:R-:W-:Y:S01]  /*2190*/  FFMA R27, R49.reuse, R77, R26 ;  /* 0x0000004d311b7223 */ /* 0x040fe2000000001a */
[----:B------:R-:W-:Y:S01]  /*21a0*/  FFMA R37, R49, R53, R24 ;  /* 0x0000003531257223 */ /* 0x000fe20000000018 */
[----:B------:R-:W-:Y:S01]  /*21b0*/  FFMA R107, R107, R55, R106 ;  /* 0x000000376b6b7223 */ /* 0x000fe2000000006a */
[C---:B------:R-:W-:Y:S01]  /*21c0*/  FFMA R104, R50.reuse, R102, R25 ;  /* 0x0000006632687223 */ /* 0x040fe20000000019 */
[-C--:B------:R-:W-:Y:S01]  /*21d0*/  FFMA R90, R50, R78.reuse, R27 ;  /* 0x0000004e325a7223 */ /* 0x080fe2000000001b */
[----:B------:R-:W-:Y:S01]  /*21e0*/  FFMA R80, R42, R78, R39 ;  /* 0x0000004e2a507223 */ /* 0x000fe20000000027 */
[----:B------:R-:W3:Y:S01]  /*21f0*/  LDS.128 R24, [R120.X4+UR5+0x3100] ;  /* 0x0031000578187984 */ /* 0x000ee20008004c00 */
[-C--:B------:R-:W-:Y:S01]  /*2200*/  FFMA R106, R50, R54.reuse, R37 ;  /* 0x00000036326a7223 */ /* 0x080fe20000000025 */
[C---:B------:R-:W-:Y:S01]  /*2210*/  FFMA R86, R42.reuse, R54, R41 ;  /* 0x000000362a567223 */ /* 0x040fe20000000029 */
[----:B------:R-:W-:Y:S01]  /*2220*/  FFMA R49, R49, R33, R48 ;  /* 0x0000002131317223 */ /* 0x000fe20000000030 */
[C---:B------:R-:W-:Y:S01]  /*2230*/  FFMA R145, R111.reuse, R103, R88 ;  /* 0x000000676f917223 */ /* 0x040fe20000000058 */
[-C--:B------:R-:W-:Y:S01]  /*2240*/  FFMA R74, R42, R34.reuse, R45 ;  /* 0x000000222a4a7223 */ /* 0x080fe2000000002d */
[----:B------:R-:W-:Y:S01]  /*2250*/  FFMA R111, R111, R55, R110 ;  /* 0x000000376f6f7223 */ /* 0x000fe2000000006e */
        /* <DEDUP_REMOVED lines=18> */
[C---:B------:R-:W-:Y:S01]  /*2380*/  FFMA R82, R43.reuse, R103, R82 ;  /* 0x000000672b527223 */ /* 0x040fe20000000052 */
[C---:B------:R-:W-:Y:S01]  /*2390*/  FFMA R80, R43.reuse, R79, R80 ;  /* 0x0000004f2b507223 */ /* 0x040fe20000000050 */
[C---:B--2---:R-:W-:Y:S01]  /*23a0*/  FFMA R56, R28.reuse, R52, R56 ;  /* 0x000000341c387223 */ /* 0x044fe20000000038 */
        /* <DEDUP_REMOVED lines=8> */
[C---:B------:R-:W-:Y:S01]  /*2430*/  FFMA R90, R51.reuse, R79, R90 ;  /* 0x0000004f335a7223 */ /* 0x040fe2000000005a */
[C---:B------:R-:W-:Y:S01]  /*2440*/  FFMA R88, R51.reuse, R35, R88 ;  /* 0x0000002333587223 */ /* 0x040fe20000000058 */
[----:B------:R-:W-:Y:S01]  /*2450*/  FFMA R106, R51, R55, R106 ;  /* 0x00000037336a7223 */ /* 0x000fe2000000006a */
[----:B------:R-:W-:Y:S01]  /*2460*/  FFMA R28, R28, R100, R59 ;  /* 0x000000641c1c7223 */ /* 0x000fe2000000003b */
[C---:B------:R-:W-:Y:S01]  /*2470*/  FFMA R140, R30.reuse, R54, R41 ;  /* 0x000000361e8c7223 */ /* 0x040fe20000000029 */
[C---:B------:R-:W-:Y:S01]  /*2480*/  FFMA R108, R30.reuse, R34, R23 ;  /* 0x000000221e6c7223 */ /* 0x040fe20000000017 */
[----:B------:R-:W-:Y:S01]  /*2490*/  FFMA R110, R30, R78, R21 ;  /* 0x0000004e1e6e7223 */ /* 0x000fe20000000015 */
[----:B------:R-:W-:Y:S01]  /*24a0*/  LDS.128 R40, [R125+0x90] ;  /* 0x000090007d287984 */ /* 0x000fe20000000c00 */
[----:B------:R-:W-:Y:S01]  /*24b0*/  FFMA R29, R29, R101, R28 ;  /* 0x000000651d1d7223 */ /* 0x000fe2000000001c */
[----:B---3--:R-:W-:Y:S01]  /*24c0*/  FFMA R28, R24, R32, R97 ;  /* 0x00000020181c7223 */ /* 0x008fe20000000061 */
[C---:B------:R-:W-:Y:S01]  /*24d0*/  FFMA R110, R31.reuse, R79, R110 ;  /* 0x0000004f1f6e7223 */ /* 0x040fe2000000006e */
[----:B------:R-:W2:Y:S01]  /*24e0*/  LDS.128 R20, [R120.X4+UR5+0x10] ;  /* 0x0000100578147984 */ /* 0x000ea20008004c00 */
[----:B------:R-:W-:Y:S01]  /*24f0*/  FFMA R138, R30, R102, R29 ;  /* 0x000000661e8a7223 */ /* 0x000fe2000000001d */
[C---:B------:R-:W-:Y:S01]  /*2500*/  FFMA R30, R24.reuse, R100, R99 ;  /* 0x00000064181e7223 */ /* 0x040fe20000000063 */
[C---:B------:R-:W-:Y:S01]  /*2510*/  FFMA R108, R31.reuse, R35, R108 ;  /* 0x000000231f6c7223 */ /* 0x040fe2000000006c */
[----:B------:R-:W3:Y:S01]  /*2520*/  LDS.128 R44, [R125+0x110] ;  /* 0x000110007d2c7984 */ /* 0x000ee20000000c00 */
[C---:B------:R-:W-:Y:S01]  /*2530*/  FFMA R138, R31.reuse, R103, R138 ;  /* 0x000000671f8a7223 */ /* 0x040fe2000000008a */
[----:B------:R-:W-:Y:S01]  /*2540*/  FFMA R140, R31, R55, R140 ;  /* 0x000000371f8c7223 */ /* 0x000fe2000000008c */
[C---:B------:R-:W-:Y:S01]  /*2550*/  FFMA R97, R25.reuse, R101, R30 ;  /* 0x0000006519617223 */ /* 0x040fe2000000001e */
[----:B------:R-:W4:Y:S01]  /*2560*/  LDS.128 R48, [R125+0x10] ;  /* 0x000010007d307984 */ /* 0x000f220000000c00 */
[C---:B------:R-:W-:Y:S01]  /*2570*/  FFMA R72, R25.reuse, R33, R28 ;  /* 0x0000002119487223 */ /* 0x040fe2000000001c */
[C---:B------:R-:W-:Y:S01]  /*2580*/  FFMA R98, R24.reuse, R76, R98 ;  /* 0x0000004c18627223 */ /* 0x040fe20000000062 */
[----:B------:R-:W-:Y:S01]  /*2590*/  FFMA R24, R24, R52, R96 ;  /* 0x0000003418187223 */ /* 0x000fe20000000060 */
[----:B------:R-:W4:Y:S01]  /*25a0*/  LDS.128 R56, [R125+0x190] ;  /* 0x000190007d387984 */ /* 0x000f220000000c00 */
[----:B-1----:R-:W-:Y:S01]  /*25b0*/  FFMA R32, R36, R32, R93 ;  /* 0x0000002024207223 */ /* 0x002fe2000000005d */
        /* <DEDUP_REMOVED lines=26> */
[C---:B--2---:R-:W-:Y:S01]  /*2760*/  FFMA R34, R20.reuse, R40, R129 ;  /* 0x0000002814227223 */ /* 0x044fe20000000081 */
[----:B------:R-:W-:Y:S01]  /*2770*/  FFMA R93, R39, R55, R38 ;  /* 0x00000037275d7223 */ /* 0x000fe20000000026 */
[----:B---3--:R-:W-:-:S02]  /*2780*/  FFMA R36, R20, R44, R131 ;  /* 0x0000002c14247223 */ /* 0x008fc40000000083 */
[C---:B------:R-:W-:Y:S01]  /*2790*/  FFMA R39, R21.reuse, R41, R34 ;  /* 0x0000002915277223 */ /* 0x040fe20000000022 */
[----:B----4-:R-:W-:Y:S01]  /*27a0*/  FFMA R32, R20, R48, R127 ;  /* 0x0000003014207223 */ /* 0x010fe2000000007f */
[C---:B------:R-:W-:Y:S02]  /*27b0*/  FFMA R37, R21.reuse, R45, R36 ;  /* 0x0000002d15257223 */ /* 0x040fe40000000024 */
[----:B------:R-:W-:Y:S01]  /*27c0*/  FFMA R36, R22, R42, R39 ;  /* 0x0000002a16247223 */ /* 0x000fe20000000027 */
[----:B------:R-:W-:Y:S01]  /*27d0*/  FFMA R20, R20, R56, R133 ;  /* 0x0000003814147223 */ /* 0x000fe20000000085 */
[C---:B------:R-:W-:Y:S01]  /*27e0*/  FFMA R53, R21.reuse, R49, R32 ;  /* 0x0000003115357223 */ /* 0x040fe20000000020 */
[C---:B------:R-:W-:Y:S01]  /*27f0*/  FFMA R38, R22.reuse, R46, R37 ;  /* 0x0000002e16267223 */ /* 0x040fe20000000025 */
[----:B------:R-:W2:Y:S01]  /*2800*/  LDS.128 R32, [R120.X4+UR5+0x190] ;  /* 0x0001900578207984 */ /* 0x000ea20008004c00 */
[----:B------:R-:W-:Y:S01]  /*2810*/  FFMA R21, R21, R57, R20 ;  /* 0x0000003915157223 */ /* 0x000fe20000000014 */
[----:B------:R-:W-:Y:S01]  /*2820*/  FFMA R20, R22, R50, R53 ;  /* 0x0000003216147223 */ /* 0x000fe20000000035 */
[C---:B------:R-:W-:Y:S01]  /*2830*/  FFMA R101, R23.reuse, R43, R36 ;  /* 0x0000002b17657223 */ /* 0x040fe20000000024 */
[----:B-1----:R-:W-:Y:S01]  /*2840*/  FFMA R36, R28, R56, R137 ;  /* 0x000000381c247223 */ /* 0x002fe20000000089 */
[----:B------:R-:W-:Y:S01]  /*2850*/  FFMA R22, R22, R58, R21 ;  /* 0x0000003a16167223 */ /* 0x000fe20000000015 */
[----:B------:R-:W-:Y:S01]  /*2860*/  FFMA R95, R23, R51, R20 ;  /* 0x00000033175f7223 */ /* 0x000fe20000000014 */
[C---:B------:R-:W-:Y:S01]  /*2870*/  FFMA R20, R28.reuse, R40, R105 ;  /* 0x000000281c147223 */ /* 0x040fe20000000069 */
[----:B------:R-:W-:Y:S01]  /*2880*/  FFMA R37, R29, R57, R36 ;  /* 0x000000391d257223 */ /* 0x000fe20000000024 */
[----:B------:R-:W-:Y:S01]  /*2890*/  FFMA R129, R23, R59, R22 ;  /* 0x0000003b17817223 */ /* 0x000fe20000000016 */
[C---:B------:R-:W-:Y:S01]  /*28a0*/  FFMA R22, R28.reuse, R44, R135 ;  /* 0x0000002c1c167223 */ /* 0x040fe20000000087 */
[----:B------:R-:W-:Y:S01]  /*28b0*/  FFMA R28, R28, R48, R107 ;  /* 0x000000301c1c7223 */ /* 0x000fe2000000006b */
[----:B------:R-:W-:Y:S01]  /*28c0*/  FFMA R53, R29, R41, R20 ;  /* 0x000000291d357223 */ /* 0x000fe20000000014 */
[----:B------:R-:W-:Y:S01]  /*28d0*/  FFMA R127, R23, R47, R38 ;  /* 0x0000002f177f7223 */ /* 0x000fe20000000026 */
        /* <DEDUP_REMOVED lines=76> */
[C---:B--2---:R-:W-:Y:S01]  /*2da0*/  FFMA R36, R24.reuse, R56, R155 ;  /* 0x0000003818247223 */ /* 0x044fe2000000009b */
[C---:B------:R-:W-:Y:S01]  /*2db0*/  FFMA R69, R31.reuse, R43, R28 ;  /* 0x0000002b1f457223 */ /* 0x040fe2000000001c */
[----:B------:R-:W-:Y:S01]  /*2dc0*/  FFMA R149, R31, R51, R30 ;  /* 0x000000331f957223 */ /* 0x000fe2000000001e */
[C---:B------:R-:W-:Y:S01]  /*2dd0*/  FFMA R30, R24.reuse, R44, R83 ;  /* 0x0000002c181e7223 */ /* 0x040fe20000000053 */
[C---:B------:R-:W-:Y:S01]  /*2de0*/  FFMA R28, R24.reuse, R40, R81 ;  /* 0x00000028181c7223 */ /* 0x040fe20000000051 */
[----:B------:R-:W-:Y:S01]  /*2df0*/  FFMA R24, R24, R48, R157 ;  /* 0x0000003018187223 */ /* 0x000fe2000000009d */
[C---:B------:R-:W-:Y:S01]  /*2e00*/  FFMA R37, R25.reuse, R57, R36 ;  /* 0x0000003919257223 */ /* 0x040fe20000000024 */
[C---:B------:R-:W-:Y:S01]  /*2e10*/  FFMA R39, R25.reuse, R45, R30 ;  /* 0x0000002d19277223 */ /* 0x040fe2000000001e */
[C---:B------:R-:W-:Y:S01]  /*2e20*/  FFMA R53, R25.reuse, R41, R28 ;  /* 0x0000002919357223 */ /* 0x040fe2000000001c */
[----:B------:R-:W-:Y:S01]  /*2e30*/  FFMA R25, R25, R49, R24 ;  /* 0x0000003119197223 */ /* 0x000fe20000000018 */
[-C--:B------:R-:W-:Y:S01]  /*2e40*/  FFMA R147, R31, R59.reuse, R38 ;  /* 0x0000003b1f937223 */ /* 0x080fe20000000026 */
[C---:B------:R-:W-:Y:S01]  /*2e50*/  FFMA R38, R26.reuse, R58, R37 ;  /* 0x0000003a1a267223 */ /* 0x040fe20000000025 */
[----:B------:R-:W2:Y:S01]  /*2e60*/  LDS.128 R28, [R120.X4+UR5+0x2090] ;  /* 0x00209005781c7984 */ /* 0x000ea20008004c00 */
        /* <DEDUP_REMOVED lines=33> */
[C---:B------:R-:W-:Y:S01]  /*3080*/  FFMA R36, R22.reuse, R46, R39 ;  /* 0x0000002e16247223 */ /* 0x040fe20000000027 */
[C---:B------:R-:W-:Y:S01]  /*3090*/  FFMA R20, R22.reuse, R42, R53 ;  /* 0x0000002a16147223 */ /* 0x040fe20000000035 */
[----:B------:R-:W-:Y:S01]  /*30a0*/  FFMA R22, R22, R50, R21 ;  /* 0x0000003216167223 */ /* 0x000fe20000000015 */
[----:B------:R-:W3:Y:S01]  /*30b0*/  LDS.128 R32, [R120.X4+UR5+0x2190] ;  /* 0x0021900578207984 */ /* 0x000ee20008004c00 */
[C---:B------:R-:W-:Y:S01]  /*30c0*/  FFMA R163, R23.reuse, R59, R38 ;  /* 0x0000003b17a37223 */ /* 0x040fe20000000026 */
[C---:B------:R-:W-:Y:S01]  /*30d0*/  FFMA R87, R23.reuse, R47, R36 ;  /* 0x0000002f17577223 */ /* 0x040fe20000000024 */
[C---:B------:R-:W-:Y:S01]  /*30e0*/  FFMA R85, R23.reuse, R43, R20 ;  /* 0x0000002b17557223 */ /* 0x040fe20000000014 */
[----:B------:R-:W-:Y:S01]  /*30f0*/  FFMA R165, R23, R51, R22 ;  /* 0x0000003317a57223 */ /* 0x000fe20000000016 */
[C---:B--2---:R-:W-:Y:S01]  /*3100*/  FFMA R66, R28.reuse, R44, R66 ;  /* 0x0000002c1c427223 */ /* 0x044fe20000000042 */
[----:B------:R-:W2:Y:S01]  /*3110*/  LDS.128 R20, [R120.X4+UR5+0x3010] ;  /* 0x0030100578147984 */ /* 0x000ea20008004c00 */
[C---:B------:R-:W-:Y:S01]  /*3120*/  FFMA R64, R28.reuse, R40, R64 ;  /* 0x000000281c407223 */ /* 0x040fe20000000040 */
[C---:B------:R-:W-:Y:S01]  /*3130*/  FFMA R68, R28.reuse, R56, R68 ;  /* 0x000000381c447223 */ /* 0x040fe20000000044 */
[C---:B------:R-:W-:Y:S01]  /*3140*/  FFMA R39, R29.reuse, R45, R66 ;  /* 0x0000002d1d277223 */ /* 0x040fe20000000042 */
[----:B------:R-:W-:Y:S01]  /*3150*/  FFMA R70, R28, R48, R70 ;  /* 0x000000301c467223 */ /* 0x000fe20000000046 */
[C---:B------:R-:W-:Y:S01]  /*3160*/  FFMA R53, R29.reuse, R41, R64 ;  /* 0x000000291d357223 */ /* 0x040fe20000000040 */
[C---:B------:R-:W-:Y:S01]  /*3170*/  FFMA R37, R29.reuse, R57, R68 ;  /* 0x000000391d257223 */ /* 0x040fe20000000044 */
[----:B------:R-:W4:Y:S01]  /*3180*/  LDS.128 R64, [R120.X4+UR5+0x3090] ;  /* 0x0030900578407984 */ /* 0x000f220008004c00 */
        /* <DEDUP_REMOVED lines=43> */
[-C--:B------:R-:W-:Y:S01]  /*3440*/  FFMA R21, R21, R41.reuse, R20 ;  /* 0x0000002915157223 */ /* 0x080fe20000000014 */
[----:B------:R-:W2:Y:S01]  /*3450*/  LDS.128 R60, [R120.X4+UR5+0x3190] ;  /* 0x00319005783c7984 */ /* 0x000ea20008004c00 */
[C---:B------:R-:W-:Y:S01]  /*3460*/  FFMA R102, R22.reuse, R50, R29 ;  /* 0x0000003216667223 */ /* 0x040fe2000000001d */
[C---:B------:R-:W-:Y:S01]  /*3470*/  FFMA R100, R22.reuse, R58, R25 ;  /* 0x0000003a16647223 */ /* 0x040fe20000000019 */
[C---:B------:R-:W-:Y:S01]  /*3480*/  FFMA R98, R22.reuse, R46, R27 ;  /* 0x0000002e16627223 */ /* 0x040fe2000000001b */
[----:B------:R-:W-:Y:S01]  /*3490*/  FFMA R96, R22, R42, R21 ;  /* 0x0000002a16607223 */ /* 0x000fe20000000015 */
[C---:B----4-:R-:W-:Y:S01]  /*34a0*/  FFMA R140, R64.reuse, R48, R140 ;  /* 0x00000030408c7223 */ /* 0x050fe2000000008c */
[C---:B------:R-:W-:Y:S01]  /*34b0*/  FFMA R108, R64.reuse, R40, R108 ;  /* 0x00000028406c7223 */ /* 0x040fe2000000006c */
[----:B------:R-:W-:Y:S01]  /*34c0*/  FFMA R110, R64, R44, R110 ;  /* 0x0000002c406e7223 */ /* 0x000fe2000000006e */
[----:B------:R-:W-:Y:S01]  /*34d0*/  FFMA R33, R33, R41, R88 ;  /* 0x0000002921217223 */ /* 0x000fe20000000058 */
[C---:B------:R-:W-:Y:S01]  /*34e0*/  FFMA R100, R23.reuse, R59, R100 ;  /* 0x0000003b17647223 */ /* 0x040fe20000000064 */
[C---:B------:R-:W-:Y:S01]  /*34f0*/  FFMA R98, R23.reuse, R47, R98 ;  /* 0x0000002f17627223 */ /* 0x040fe20000000062 */
[C---:B------:R-:W-:Y:S01]  /*3500*/  FFMA R96, R23.reuse, R43, R96 ;  /* 0x0000002b17607223 */ /* 0x040fe20000000060 */
[----:B------:R-:W-:Y:S01]  /*3510*/  FFMA R102, R23, R51, R102 ;  /* 0x0000003317667223 */ /* 0x000fe20000000066 */
[C---:B------:R-:W-:Y:S01]  /*3520*/  FFMA R25, R65.reuse, R49, R140 ;  /* 0x0000003141197223 */ /* 0x040fe2000000008c */
[C---:B------:R-:W-:Y:S01]  /*3530*/  FFMA R23, R65.reuse, R41, R108 ;  /* 0x0000002941177223 */ /* 0x040fe2000000006c */
[----:B------:R-:W-:Y:S01]  /*3540*/  FFMA R21, R65, R45, R110 ;  /* 0x0000002d41157223 */ /* 0x000fe2000000006e */
[----:B------:R-:W-:Y:S01]  /*3550*/  FFMA R88, R34, R42, R33 ;  /* 0x0000002a22587223 */ /* 0x000fe20000000021 */
        /* <DEDUP_REMOVED lines=8> */
[----:B------:R-:W-:Y:S01]  /*35e0*/  LDS.128 R36, [R120.X4+UR5+0x20] ;  /* 0x0000200578247984 */ /* 0x000fe20008004c00 */
[----:B------:R-:W-:Y:S01]  /*35f0*/  FFMA R65, R65, R57, R138 ;  /* 0x0000003941417223 */ /* 0x000fe2000000008a */
[C---:B-1----:R-:W-:Y:S01]  /*3600*/  FFMA R64, R52.reuse, R40, R97 ;  /* 0x0000002834407223 */ /* 0x042fe20000000061 */
[----:B------:R-:W-:Y:S01]  /*3610*/  FFMA R72, R52, R56, R72 ;  /* 0x0000003834487223 */ /* 0x000fe20000000048 */
[----:B------:R-:W1:Y:S01]  /*3620*/  LDS.128 R20, [R125+0xa0] ;  /* 0x0000a0007d147984 */ /* 0x000e620000000c00 */
[----:B------:R-:W-:Y:S01]  /*3630*/  FFMA R108, R66, R58, R65 ;  /* 0x0000003a426c7223 */ /* 0x000fe20000000041 */
[C---:B------:R-:W-:Y:S01]  /*3640*/  FFMA R66, R52.reuse, R44, R99 ;  /* 0x0000002c34427223 */ /* 0x040fe20000000063 */
[----:B------:R-:W-:Y:S01]  /*3650*/  FFMA R84, R52, R48, R84 ;  /* 0x0000003034547223 */ /* 0x000fe20000000054 */
[----:B------:R-:W3:Y:S01]  /*3660*/  LDS.128 R24, [R125+0x120] ;  /* 0x000120007d187984 */ /* 0x000ee20000000c00 */
[C---:B------:R-:W-:Y:S01]  /*3670*/  FFMA R108, R67.reuse, R59, R108 ;  /* 0x0000003b436c7223 */ /* 0x040fe2000000006c */
[C---:B------:R-:W-:Y:S01]  /*3680*/  FFMA R106, R67.reuse, R47, R106 ;  /* 0x0000002f436a7223 */ /* 0x040fe2000000006a */
[C---:B------:R-:W-:Y:S01]  /*3690*/  FFMA R104, R67.reuse, R43, R104 ;  /* 0x0000002b43687223 */ /* 0x040fe20000000068 */
[----:B------:R-:W4:Y:S01]  /*36a0*/  LDS.128 R28, [R125+0x20] ;  /* 0x000020007d1c7984 */ /* 0x000f220000000c00 */
[----:B------:R-:W-:Y:S01]  /*36b0*/  FFMA R110, R67, R51, R110 ;  /* 0x00000033436e7223 */ /* 0x000fe2000000006e */
[C---:B------:R-:W-:Y:S01]  /*36c0*/  FFMA R99, R53.reuse, R45, R66 ;  /* 0x0000002d35637223 */ /* 0x040fe20000000042 */
[C---:B------:R-:W-:Y:S01]  /*36d0*/  FFMA R52, R53.reuse, R41, R64 ;  /* 0x0000002935347223 */ /* 0x040fe20000000040 */
[----:B------:R-:W4:Y:S01]  /*36e0*/  LDS.128 R32, [R125+0x1a0] ;  /* 0x0001a0007d207984 */ /* 0x000f220000000c00 */
[C---:B------:R-:W-:Y:S01]  /*36f0*/  FFMA R97, R53.reuse, R57, R72 ;  /* 0x0000003935617223 */ /* 0x040fe20000000048 */
[----:B------:R-:W-:Y:S01]  /*3700*/  FFMA R53, R53, R49, R84 ;  /* 0x0000003135357223 */ /* 0x000fe20000000054 */
[C---:B------:R-:W-:Y:S01]  /*3710*/  FFMA R52, R54.reuse, R42, R52 ;  /* 0x0000002a36347223 */ /* 0x040fe20000000034 */
[----:B------:R-:W4:Y:S01]  /*3720*/  LDS.128 R64, [R120.X4+UR5+0xa0] ;  /* 0x0000a00578407984 */ /* 0x000f220008004c00 */
        /* <DEDUP_REMOVED lines=23> */
[----:B-1----:R-:W-:Y:S01]  /*38a0*/  FFMA R42, R36, R20, R101 ;  /* 0x00000014242a7223 */ /* 0x002fe20000000065 */
[----:B------:R-:W-:-:S02]  /*38b0*/  FFMA R77, R63, R59, R58 ;  /* 0x0000003b3f4d7223 */ /* 0x000fc4000000003a */
[----:B------:R-:W-:Y:S01]  /*38c0*/  LDS.128 R60, [R120.X4+UR5+0x31a0] ;  /* 0x0031a005783c7984 */ /* 0x000fe20008004c00 */
[C---:B---3--:R-:W-:Y:S01]  /*38d0*/  FFMA R44, R36.reuse, R24, R127 ;  /* 0x00000018242c7223 */ /* 0x048fe2000000007f */
[C---:B------:R-:W-:Y:S01]  /*38e0*/  FFMA R47, R37.reuse, R21, R42 ;  /* 0x00000015252f7223 */ /* 0x040fe2000000002a */
[----:B----4-:R-:W-:Y:S02]  /*38f0*/  FFMA R40, R36, R28, R95 ;  /* 0x0000001c24287223 */ /* 0x010fe4000000005f */
[C---:B------:R-:W-:Y:S01]  /*3900*/  FFMA R45, R37.reuse, R25, R44 ;  /* 0x00000019252d7223 */ /* 0x040fe2000000002c */
[----:B------:R-:W-:Y:S01]  /*3910*/  FFMA R44, R38, R22, R47 ;  /* 0x00000016262c7223 */ /* 0x000fe2000000002f */
[----:B------:R-:W-:Y:S01]  /*3920*/  FFMA R36, R36, R32, R129 ;  /* 0x0000002024247223 */ /* 0x000fe20000000081 */
[C---:B------:R-:W-:Y:S01]  /*3930*/  FFMA R49, R37.reuse, R29, R40 ;  /* 0x0000001d25317223 */ /* 0x040fe20000000028 */
[C---:B------:R-:W-:Y:S01]  /*3940*/  FFMA R46, R38.reuse, R26, R45 ;  /* 0x0000001a262e7223 */ /* 0x040fe2000000002d */
[----:B------:R-:W1:Y:S01]  /*3950*/  LDS.128 R40, [R120.X4+UR5+0x1a0] ;  /* 0x0001a00578287984 */ /* 0x000e620008004c00 */
[----:B------:R-:W-:Y:S01]  /*3960*/  FFMA R37, R37, R33, R36 ;  /* 0x0000002125257223 */ /* 0x000fe20000000024 */
[----:B------:R-:W-:Y:S01]  /*3970*/  FFMA R36, R38, R30, R49 ;  /* 0x0000001e26247223 */ /* 0x000fe20000000031 */
        /* <DEDUP_REMOVED lines=12> */
[C---:B------:R-:W-:Y:S01]  /*3a40*/  FFMA R44, R66.reuse, R22, R49 ;  /* 0x00000016422c7223 */ /* 0x040fe20000000031 */
[----:B------:R-:W3:Y:S01]  /*3a50*/  LDS.128 R36, [R120.X4+UR5+0x1020] ;  /* 0x0010200578247984 */ /* 0x000ee20008004c00 */
        /* <DEDUP_REMOVED lines=107> */
[C---:B--2---:R-:W-:Y:S01]  /*4110*/  FFMA R42, R36.reuse, R24, R87 ;  /* 0x00000018242a7223 */ /* 0x044fe20000000057 */
        /* <DEDUP_REMOVED lines=12> */
[-C--:B------:R-:W-:Y:S01]  /*41e0*/  FFMA R38, R38, R30.reuse, R37 ;  /* 0x0000001e26267223 */ /* 0x080fe20000000025 */
[C---:B------:R-:W-:Y:S01]  /*41f0*/  FFMA R163, R39.reuse, R35, R54 ;  /* 0x0000002327a37223 */ /* 0x040fe20000000036 */
[C---:B------:R-:W-:Y:S01]  /*4200*/  FFMA R87, R39.reuse, R27, R52 ;  /* 0x0000001b27577223 */ /* 0x040fe20000000034 */
[C---:B------:R-:W-:Y:S01]  /*4210*/  FFMA R85, R39.reuse, R23, R36 ;  /* 0x0000001727557223 */ /* 0x040fe20000000024 */
[-C--:B------:R-:W-:Y:S01]  /*4220*/  FFMA R165, R39, R31.reuse, R38 ;  /* 0x0000001f27a57223 */ /* 0x080fe20000000026 */
[----:B------:R-:W-:Y:S01]  /*4230*/  FFMA R66, R66, R30, R65 ;  /* 0x0000001e42427223 */ /* 0x000fe20000000041 */
[----:B------:R-:W4:Y:S01]  /*4240*/  LDS.128 R36, [R120.X4+UR5+0x3020] ;  /* 0x0030200578247984 */ /* 0x000f220008004c00 */
[C---:B-1----:R-:W-:Y:S01]  /*4250*/  FFMA R76, R44.reuse, R32, R76 ;  /* 0x000000202c4c7223 */ /* 0x042fe2000000004c */
[C---:B------:R-:W-:Y:S01]  /*4260*/  FFMA R70, R44.reuse, R24, R70 ;  /* 0x000000182c467223 */ /* 0x040fe20000000046 */
[----:B------:R-:W-:Y:S01]  /*4270*/  FFMA R133, R67, R31, R66 ;  /* 0x0000001f43857223 */ /* 0x000fe20000000042 */
        /* <DEDUP_REMOVED lines=13> */
[C---:B---3--:R-:W-:Y:S01]  /*4350*/  FFMA R82, R48.reuse, R32, R82 ;  /* 0x0000002030527223 */ /* 0x048fe20000000052 */
        /* <DEDUP_REMOVED lines=8> */
[----:B------:R-:W3:Y:S01]  /*43e0*/  LDS.128 R56, [R120.X4+UR5+0x3120] ;  /* 0x0031200578387984 */ /* 0x000ee20008004c00 */
[-C--:B------:R-:W-:Y:S01]  /*43f0*/  FFMA R49, R49, R29.reuse, R86 ;  /* 0x0000001d31317223 */ /* 0x080fe20000000056 */
[C---:B------:R-:W-:Y:S01]  /*4400*/  FFMA R82, R50.reuse, R34, R45 ;  /* 0x0000002232527223 */ /* 0x040fe2000000002d */
[----:B------:R-:W-:Y:S01]  /*4410*/  FFMA R80, R50, R26, R47 ;  /* 0x0000001a32507223 */ /* 0x000fe2000000002f */
[C---:B--2---:R-:W-:Y:S01]  /*4420*/  FFMA R94, R40.reuse, R28, R94 ;  /* 0x0000001c285e7223 */ /* 0x044fe2000000005e */
        /* <DEDUP_REMOVED lines=12> */
[C---:B----4-:R-:W-:Y:S01]  /*44f0*/  FFMA R102, R36.reuse, R28, R102 ;  /* 0x0000001c24667223 */ /* 0x050fe20000000066 */
        /* <DEDUP_REMOVED lines=25> */
[C---:B------:R-:W-:Y:S01]  /*4690*/  FFMA R41, R65.reuse, R29, R110 ;  /* 0x0000001d41297223 */ /* 0x040fe2000000006e */
[----:B------:R-:W-:Y:S01]  /*46a0*/  FFMA R108, R64, R32, R108 ;  /* 0x00000020406c7223 */ /* 0x000fe2000000006c */
[C---:B------:R-:W-:Y:S01]  /*46b0*/  FFMA R104, R66.reuse, R22, R39 ;  /* 0x0000001642687223 */ /* 0x040fe20000000027 */
[C---:B------:R-:W-:Y:S01]  /*46c0*/  FFMA R106, R66.reuse, R26, R37 ;  /* 0x0000001a426a7223 */ /* 0x040fe20000000025 */
[----:B------:R-:W-:Y:S01]  /*46d0*/  LDS.128 R52, [R120.X4+UR5+0x30] ;  /* 0x0000300578347984 */ /* 0x000fe20008004c00 */
[----:B------:R-:W-:Y:S01]  /*46e0*/  FFMA R65, R65, R33, R108 ;  /* 0x0000002141417223 */ /* 0x000fe2000000006c */
[----:B------:R-:W-:Y:S01]  /*46f0*/  FFMA R110, R66, R30, R41 ;  /* 0x0000001e426e7223 */ /* 0x000fe20000000029 */
[----:B---3--:R-:W-:Y:S01]  /*4700*/  FFMA R64, R56, R20, R97 ;  /* 0x0000001438407223 */ /* 0x008fe20000000061 */
[----:B------:R-:W1:Y:S01]  /*4710*/  LDS.128 R36, [R125+0xb0] ;  /* 0x0000b0007d247984 */ /* 0x000e620000000c00 */
[----:B------:R-:W-:Y:S01]  /*4720*/  FFMA R108, R66, R34, R65 ;  /* 0x00000022426c7223 */ /* 0x000fe20000000041 */
[C---:B------:R-:W-:Y:S01]  /*4730*/  FFMA R66, R56.reuse, R24, R99 ;  /* 0x0000001838427223 */ /* 0x040fe20000000063 */
[C---:B------:R-:W-:Y:S01]  /*4740*/  FFMA R72, R56.reuse, R32, R72 ;  /* 0x0000002038487223 */ /* 0x040fe20000000048 */
[----:B------:R-:W2:Y:S01]  /*4750*/  LDS.128 R44, [R125+0x30] ;  /* 0x000030007d2c7984 */ /* 0x000ea20000000c00 */
[----:B------:R-:W-:Y:S01]  /*4760*/  FFMA R84, R56, R28, R84 ;  /* 0x0000001c38547223 */ /* 0x000fe20000000054 */
[C---:B------:R-:W-:Y:S01]  /*4770*/  FFMA R108, R67.reuse, R35, R108 ;  /* 0x00000023436c7223 */ /* 0x040fe2000000006c */
[C---:B------:R-:W-:Y:S01]  /*4780*/  FFMA R106, R67.reuse, R27, R106 ;  /* 0x0000001b436a7223 */ /* 0x040fe2000000006a */
[----:B------:R-:W3:Y:S01]  /*4790*/  LDS.128 R40, [R125+0x130] ;  /* 0x000130007d287984 */ /* 0x000ee20000000c00 */
[C---:B------:R-:W-:Y:S01]  /*47a0*/  FFMA R104, R67.reuse, R23, R104 ;  /* 0x0000001743687223 */ /* 0x040fe20000000068 */
[----:B------:R-:W-:Y:S01]  /*47b0*/  FFMA R110, R67, R31, R110 ;  /* 0x0000001f436e7223 */ /* 0x000fe2000000006e */
        /* <DEDUP_REMOVED lines=8> */
[----:B------:R-:W4:Y:S01]  /*4840*/  LDS.128 R48, [R125+0x1b0] ;  /* 0x0001b0007d307984 */ /* 0x000f220000000c00 */
        /* <DEDUP_REMOVED lines=10> */
[----:B------:R-:W4:Y:S01]  /*48f0*/  LDS.128 R56, [R120.X4+UR5+0x130] ;  /* 0x0001300578387984 */ /* 0x000f220008004c00 */
        /* <DEDUP_REMOVED lines=11> */
[C---:B-1----:R-:W-:Y:S01]  /*49b0*/  FFMA R22, R52.reuse, R36, R101 ;  /* 0x0000002434167223 */ /* 0x042fe20000000065 */
[----:B------:R-:W-:Y:S01]  /*49c0*/  FFMA R79, R63, R27, R26 ;  /* 0x0000001b3f4f7223 */ /* 0x000fe2000000001a */
[----:B--2---:R-:W-:Y:S01]  /*49d0*/  FFMA R20, R52, R44, R95 ;  /* 0x0000002c34147223 */ /* 0x004fe2000000005f */
[----:B------:R-:W-:Y:S01]  /*49e0*/  FFMA R34, R62, R34, R33 ;  /* 0x000000223e227223 */ /* 0x000fe20000000021 */
[----:B------:R-:W-:Y:S01]  /*49f0*/  FFMA R27, R53, R37, R22 ;  /* 0x00000025351b7223 */ /* 0x000fe20000000016 */
[----:B------:R-:W-:Y:S01]  /*4a00*/  FFMA R103, R63, R31, R30 ;  /* 0x0000001f3f677223 */ /* 0x000fe2000000001e */
[----:B---3--:R-:W-:Y:S01]  /*4a10*/  FFMA R24, R52, R40, R127 ;  /* 0x0000002834187223 */ /* 0x008fe2000000007f */
[C---:B------:R-:W-:Y:S01]  /*4a20*/  FFMA R29, R53.reuse, R45, R20 ;  /* 0x0000002d351d7223 */ /* 0x040fe20000000014 */
[C---:B------:R-:W-:Y:S01]  /*4a30*/  FFMA R26, R54.reuse, R38, R27 ;  /* 0x00000026361a7223 */ /* 0x040fe2000000001b */
[----:B------:R-:W1:Y:S01]  /*4a40*/  LDS.128 R20, [R120.X4+UR5+0x1b0] ;  /* 0x0001b00578147984 */ /* 0x000e620008004c00 */
[----:B------:R-:W-:Y:S01]  /*4a50*/  FFMA R25, R53, R41, R24 ;  /* 0x0000002935197223 */ /* 0x000fe20000000018 */
[----:B------:R-:W-:Y:S01]  /*4a60*/  FFMA R24, R54, R46, R29 ;  /* 0x0000002e36187223 */ /* 0x000fe2000000001d */
[C---:B------:R-:W-:Y:S01]  /*4a70*/  FFMA R101, R55.reuse, R39, R26 ;  /* 0x0000002737657223 */ /* 0x040fe2000000001a */
[----:B----4-:R-:W-:Y:S01]  /*4a80*/  FFMA R26, R64, R40, R107 ;  /* 0x00000028401a7223 */ /* 0x010fe2000000006b */
[----:B------:R-:W-:Y:S01]  /*4a90*/  FFMA R28, R54, R42, R25 ;  /* 0x0000002a361c7223 */ /* 0x000fe20000000019 */
[----:B------:R-:W-:Y:S01]  /*4aa0*/  FFMA R95, R55, R47, R24 ;  /* 0x0000002f375f7223 */ /* 0x000fe20000000018 */
[C---:B------:R-:W-:Y:S01]  /*4ab0*/  FFMA R24, R64.reuse, R36, R105 ;  /* 0x0000002440187223 */ /* 0x040fe20000000069 */
[----:B------:R-:W-:Y:S01]  /*4ac0*/  FFMA R31, R65, R41, R26 ;  /* 0x00000029411f7223 */ /* 0x000fe2000000001a */
[----:B------:R-:W-:Y:S01]  /*4ad0*/  FFMA R127, R55, R43, R28 ;  /* 0x0000002b377f7223 */ /* 0x000fe2000000001c */
[----:B------:R-:W-:Y:S01]  /*4ae0*/  FFMA R28, R64, R48, R131 ;  /* 0x00000030401c7223 */ /* 0x000fe20000000083 */
[C---:B------:R-:W-:Y:S01]  /*4af0*/  FFMA R33, R65.reuse, R37, R24 ;  /* 0x0000002541217223 */ /* 0x040fe20000000018 */
[C---:B------:R-:W-:Y:S01]  /*4b00*/  FFMA R30, R66.reuse, R42, R31 ;  /* 0x0000002a421e7223 */ /* 0x040fe2000000001f */
[----:B------:R-:W2:Y:S01]  /*4b10*/  LDS.128 R24, [R120.X4+UR5+0x1030] ;  /* 0x0010300578187984 */ /* 0x000ea20008004c00 */
[----:B------:R-:W-:Y:S01]  /*4b20*/  FFMA R29, R65, R49, R28 ;  /* 0x00000031411d7223 */ /* 0x000fe2000000001c */
        /* <DEDUP_REMOVED lines=8> */
[----:B------:R-:W-:Y:S01]  /*4bb0*/  FFMA R77, R63, R35, R34 ;  /* 0x000000233f4d7223 */ /* 0x000fe20000000022 */
        /* <DEDUP_REMOVED lines=11> */
[----:B------:R-:W-:Y:S01]  /*4c70*/  FFMA R52, R58, R50, R33 ;  /* 0x000000323a347223 */ /* 0x000fe20000000021 */
[C---:B------:R-:W-:Y:S01]  /*4c80*/  FFMA R91, R59.reuse, R43, R34 ;  /* 0x0000002b3b5b7223 */ /* 0x040fe20000000022 */
[----:B------:R-:W-:Y:S01]  /*4c90*/  FFMA R89, R59, R39, R32 ;  /* 0x000000273b597223 */ /* 0x000fe20000000020 */
[-C--:B------:R-:W-:Y:S01]  /*4ca0*/  FFMA R129, R55, R51.reuse, R54 ;  /* 0x0000003337817223 */ /* 0x080fe20000000036 */
[----:B------:R-:W-:Y:S01]  /*4cb0*/  FFMA R135, R59, R51, R52 ;  /* 0x000000333b877223 */ /* 0x000fe20000000034 */
[C---:B-1----:R-:W-:Y:S01]  /*4cc0*/  FFMA R52, R20.reuse, R48, R139 ;  /* 0x0000003014347223 */ /* 0x042fe2000000008b */
        /* <DEDUP_REMOVED lines=84> */
[C---:B---3--:R-:W-:Y:S01]  /*5210*/  FFMA R22, R24.reuse, R40, R87 ;  /* 0x0000002818167223 */ /* 0x048fe20000000057 */
[C---:B------:R-:W-:Y:S01]  /*5220*/  FFMA R20, R24.reuse, R36, R85 ;  /* 0x0000002418147223 */ /* 0x040fe20000000055 */
[C---:B------:R-:W-:Y:S01]  /*5230*/  FFMA R52, R24.reuse, R48, R163 ;  /* 0x0000003018347223 */ /* 0x040fe200000000a3 */
[-C--:B------:R-:W-:Y:S01]  /*5240*/  FFMA R24, R24, R44.reuse, R165 ;  /* 0x0000002c18187223 */ /* 0x080fe200000000a5 */
[----:B------:R-:W-:Y:S01]  /*5250*/  FFMA R159, R23, R51, R54 ;  /* 0x00000033179f7223 */ /* 0x000fe20000000036 */
[C---:B------:R-:W-:Y:S01]  /*5260*/  FFMA R55, R25.reuse, R41, R22 ;  /* 0x0000002919377223 */ /* 0x040fe20000000016 */
[C---:B------:R-:W-:Y:S01]  /*5270*/  FFMA R53, R25.reuse, R49, R52 ;  /* 0x0000003119357223 */ /* 0x040fe20000000034 */
[C---:B------:R-:W-:Y:S01]  /*5280*/  FFMA R57, R25.reuse, R37, R20 ;  /* 0x0000002519397223 */ /* 0x040fe20000000014 */
[-C--:B------:R-:W-:Y:S01]  /*5290*/  FFMA R25, R25, R45.reuse, R24 ;  /* 0x0000002d19197223 */ /* 0x080fe20000000018 */
[----:B------:R-:W3:Y:S01]  /*52a0*/  LDS.128 R20, [R120.X4+UR5+0x21b0] ;  /* 0x0021b00578147984 */ /* 0x000ee20008004c00 */
[----:B------:R-:W-:Y:S01]  /*52b0*/  FFMA R64, R64, R44, R133 ;  /* 0x0000002c40407223 */ /* 0x000fe20000000085 */
[C---:B------:R-:W-:Y:S01]  /*52c0*/  FFMA R54, R26.reuse, R50, R53 ;  /* 0x000000321a367223 */ /* 0x040fe20000000035 */
[C---:B------:R-:W-:Y:S01]  /*52d0*/  FFMA R52, R26.reuse, R42, R55 ;  /* 0x0000002a1a347223 */ /* 0x040fe20000000037 */
[C---:B------:R-:W-:Y:S01]  /*52e0*/  FFMA R24, R26.reuse, R38, R57 ;  /* 0x000000261a187223 */ /* 0x040fe20000000039 */
[-C--:B------:R-:W-:Y:S01]  /*52f0*/  FFMA R26, R26, R46.reuse, R25 ;  /* 0x0000002e1a1a7223 */ /* 0x080fe20000000019 */
[----:B------:R-:W-:Y:S01]  /*5300*/  FFMA R65, R65, R45, R64 ;  /* 0x0000002d41417223 */ /* 0x000fe20000000040 */
[C---:B------:R-:W-:Y:S01]  /*5310*/  FFMA R163, R27.reuse, R51, R54 ;  /* 0x000000331ba37223 */ /* 0x040fe20000000036 */
[C---:B------:R-:W-:Y:S01]  /*5320*/  FFMA R87, R27.reuse, R43, R52 ;  /* 0x0000002b1b577223 */ /* 0x040fe20000000034 */
[C---:B------:R-:W-:Y:S01]  /*5330*/  FFMA R85, R27.reuse, R39, R24 ;  /* 0x000000271b557223 */ /* 0x040fe20000000018 */
[----:B------:R-:W-:Y:S01]  /*5340*/  FFMA R66, R66, R46, R65 ;  /* 0x0000002e42427223 */ /* 0x000fe20000000041 */
[-C--:B------:R-:W-:Y:S01]  /*5350*/  FFMA R165, R27, R47.reuse, R26 ;  /* 0x0000002f1ba57223 */ /* 0x080fe2000000001a */
[C---:B-1----:R-:W-:Y:S01]  /*5360*/  FFMA R68, R28.reuse, R36, R68 ;  /* 0x000000241c447223 */ /* 0x042fe20000000044 */
[----:B------:R-:W1:Y:S01]  /*5370*/  LDS.128 R24, [R120.X4+UR5+0x3030] ;  /* 0x0030300578187984 */ /* 0x000e620008004c00 */
        /* <DEDUP_REMOVED lines=14> */
[----:B------:R-:W4:Y:S01]  /*5460*/  LDS.128 R56, [R120.X4+UR5+0x3130] ;  /* 0x0031300578387984 */ /* 0x000f220008004c00 */
[C---:B--2---:R-:W-:Y:S01]  /*5470*/  FFMA R82, R32.reuse, R48, R82 ;  /* 0x0000003020527223 */ /* 0x044fe20000000052 */
[C---:B------:R-:W-:Y:S01]  /*5480*/  FFMA R80, R32.reuse, R40, R80 ;  /* 0x0000002820507223 */ /* 0x040fe20000000050 */
[C---:B------:R-:W-:Y:S01]  /*5490*/  FFMA R74, R32.reuse, R36, R74 ;  /* 0x00000024204a7223 */ /* 0x040fe2000000004a */
        /* <DEDUP_REMOVED lines=8> */
[-C--:B------:R-:W-:Y:S01]  /*5520*/  FFMA R33, R33, R45.reuse, R86 ;  /* 0x0000002d21217223 */ /* 0x080fe20000000056 */
[C---:B---3--:R-:W-:Y:S01]  /*5530*/  FFMA R94, R20.reuse, R44, R94 ;  /* 0x0000002c145e7223 */ /* 0x048fe2000000005e */
[C---:B------:R-:W-:Y:S01]  /*5540*/  FFMA R92, R20.reuse, R48, R92 ;  /* 0x00000030145c7223 */ /* 0x040fe2000000005c */
[C---:B------:R-:W-:Y:S01]  /*5550*/  FFMA R90, R20.reuse, R40, R90 ;  /* 0x00000028145a7223 */ /* 0x040fe2000000005a */
[----:B------:R-:W-:Y:S01]  /*5560*/  FFMA R88, R20, R36, R88 ;  /* 0x0000002414587223 */ /* 0x000fe20000000058 */
        /* <DEDUP_REMOVED lines=13> */
[----:B------:R-:W1:Y:S01]  /*5640*/  LDS.128 R60, [R120.X4+UR5+0x31b0] ;  /* 0x0031b005783c7984 */ /* 0x000e620008004c00 */
[C---:B------:R-:W-:Y:S01]  /*5650*/  FFMA R92, R23.reuse, R51, R92 ;  /* 0x00000033175c7223 */ /* 0x040fe2000000005c */
[C---:B------:R-:W-:Y:S01]  /*5660*/  FFMA R90, R23.reuse, R43, R90 ;  /* 0x0000002b175a7223 */ /* 0x040fe2000000005a */
[C---:B------:R-:W-:Y:S01]  /*5670*/  FFMA R88, R23.reuse, R39, R88 ;  /* 0x0000002717587223 */ /* 0x040fe20000000058 */
[----:B------:R-:W-:Y:S01]  /*5680*/  FFMA R94, R23, R47, R94 ;  /* 0x0000002f175e7223 */ /* 0x000fe2000000005e */
[C---:B------:R-:W-:Y:S01]  /*5690*/  FFMA R102, R24.reuse, R44, R102 ;  /* 0x0000002c18667223 */ /* 0x040fe20000000066 */
[-C--:B------:R-:W-:Y:S01]  /*56a0*/  FFMA R96, R24, R36.reuse, R96 ;  /* 0x0000002418607223 */ /* 0x080fe20000000060 */
[C---:B------:R-:W-:Y:S01]  /*56b0*/  FFMA R21, R25.reuse, R49, R100 ;  /* 0x0000003119157223 */ /* 0x040fe20000000064 */
[C---:B------:R-:W-:Y:S01]  /*56c0*/  FFMA R23, R25.reuse, R41, R98 ;  /* 0x0000002919177223 */ /* 0x040fe20000000062 */
[C---:B----4-:R-:W-:Y:S01]  /*56d0*/  FFMA R104, R64.reuse, R36, R104 ;  /* 0x0000002440687223 */ /* 0x050fe20000000068 */
[----:B------:R-:W-:Y:S01]  /*56e0*/  FFMA R106, R64, R40, R106 ;  /* 0x00000028406a7223 */ /* 0x000fe2000000006a */
[C---:B------:R-:W-:Y:S01]  /*56f0*/  FFMA R29, R25.reuse, R45, R102 ;  /* 0x0000002d191d7223 */ /* 0x040fe20000000066 */
[-C--:B------:R-:W-:Y:S01]  /*5700*/  FFMA R25, R25, R37.reuse, R96 ;  /* 0x0000002519197223 */ /* 0x080fe20000000060 */
[C---:B------:R-:W-:Y:S01]  /*5710*/  FFMA R100, R26.reuse, R50, R21 ;  /* 0x000000321a647223 */ /* 0x040fe20000000015 */
[----:B------:R-:W-:Y:S01]  /*5720*/  FFMA R98, R26, R42, R23 ;  /* 0x0000002a1a627223 */ /* 0x000fe20000000017 */
[----:B------:R-:W-:Y:S01]  /*5730*/  FFMA R110, R64, R44, R110 ;  /* 0x0000002c406e7223 */ /* 0x000fe2000000006e */
[C---:B------:R-:W-:Y:S01]  /*5740*/  FFMA R23, R65.reuse, R37, R104 ;  /* 0x0000002541177223 */ /* 0x040fe20000000068 */
[C---:B------:R-:W-:Y:S01]  /*5750*/  FFMA R21, R65.reuse, R41, R106 ;  /* 0x0000002941157223 */ /* 0x040fe2000000006a */
[-C--:B------:R-:W-:Y:S01]  /*5760*/  FFMA R96, R26, R38.reuse, R25 ;  /* 0x000000261a607223 */ /* 0x080fe20000000019 */
[----:B------:R-:W-:Y:S01]  /*5770*/  FFMA R25, R65, R45, R110 ;  /* 0x0000002d41197223 */ /* 0x000fe2000000006e */
[----:B------:R-:W-:Y:S01]  /*5780*/  FFMA R74, R34, R38, R53 ;  /* 0x00000026224a7223 */ /* 0x000fe20000000035 */
[----:B------:R-:W-:Y:S01]  /*5790*/  FFMA R102, R26, R46, R29 ;  /* 0x0000002e1a667223 */ /* 0x000fe2000000001d */
[----:B------:R-:W-:Y:S01]  /*57a0*/  FFMA R108, R64, R48, R108 ;  /* 0x00000030406c7223 */ /* 0x000fe2000000006c */
[C---:B------:R-:W-:Y:S01]  /*57b0*/  FFMA R104, R66.reuse, R38, R23 ;  /* 0x0000002642687223 */ /* 0x040fe20000000017 */
[C---:B------:R-:W-:Y:S01]  /*57c0*/  FFMA R106, R66.reuse, R42, R21 ;  /* 0x0000002a426a7223 */ /* 0x040fe20000000015 */
[----:B------:R-:W-:Y:S01]  /*57d0*/  LDS.128 R52, [R120.X4+UR5+0x40] ;  /* 0x0000400578347984 */ /* 0x000fe20008004c00 */
[C---:B------:R-:W-:Y:S01]  /*57e0*/  FFMA R100, R27.reuse, R51, R100 ;  /* 0x000000331b647223 */ /* 0x040fe20000000064 */
[C---:B------:R-:W-:Y:S01]  /*57f0*/  FFMA R98, R27.reuse, R43, R98 ;  /* 0x0000002b1b627223 */ /* 0x040fe20000000062 */
[C---:B------:R-:W-:Y:S01]  /*5800*/  FFMA R96, R27.reuse, R39, R96 ;  /* 0x000000271b607223 */ /* 0x040fe20000000060 */
[----:B------:R-:W-:Y:S01]  /*5810*/  LDS.128 R20, [R125+0xc0] ;  /* 0x0000c0007d147984 */ /* 0x000fe20000000c00 */
[----:B------:R-:W-:Y:S01]  /*5820*/  FFMA R102, R27, R47, R102 ;  /* 0x0000002f1b667223 */ /* 0x000fe20000000066 */
[----:B------:R-:W-:Y:S01]  /*5830*/  FFMA R65, R65, R49, R108 ;  /* 0x0000003141417223 */ /* 0x000fe2000000006c */
[----:B------:R-:W-:Y:S01]  /*5840*/  FFMA R110, R66, R46, R25 ;  /* 0x0000002e426e7223 */ /* 0x000fe20000000019 */
[----:B------:R-:W2:Y:S01]  /*5850*/  LDS.128 R28, [R125+0x40] ;  /* 0x000040007d1c7984 */ /* 0x000ea20000000c00 */
[----:B------:R-:W-:Y:S01]  /*5860*/  FFMA R64, R56, R36, R97 ;  /* 0x0000002438407223 */ /* 0x000fe20000000061 */
[----:B------:R-:W-:Y:S01]  /*5870*/  FFMA R108, R66, R50, R65 ;  /* 0x00000032426c7223 */ /* 0x000fe20000000041 */
[C---:B------:R-:W-:Y:S01]  /*5880*/  FFMA R66, R56.reuse, R40, R99 ;  /* 0x0000002838427223 */ /* 0x040fe20000000063 */
[----:B------:R-:W3:Y:S01]  /*5890*/  LDS.128 R24, [R125+0x140] ;  /* 0x000140007d187984 */ /* 0x000ee20000000c00 */
        /* <DEDUP_REMOVED lines=35> */
[C---:B--2---:R-:W-:Y:S01]  /*5ad0*/  FFMA R36, R52.reuse, R28, R95 ;  /* 0x0000001c34247223 */ /* 0x044fe2000000005f */
[C---:B------:R-:W-:Y:S01]  /*5ae0*/  FFMA R93, R63.reuse, R39, R38 ;  /* 0x000000273f5d7223 */ /* 0x040fe20000000026 */
[----:B------:R-:W-:Y:S01]  /*5af0*/  FFMA R38, R52, R20, R101 ;  /* 0x0000001434267223 */ /* 0x000fe20000000065 */
[----:B------:R-:W-:Y:S01]  /*5b00*/  FFMA R46, R62, R46, R45 ;  /* 0x0000002e3e2e7223 */ /* 0x000fe2000000002d */
[----:B------:R-:W-:Y:S01]  /*5b10*/  FFMA R79, R63, R43, R42 ;  /* 0x0000002b3f4f7223 */ /* 0x000fe2000000002a */
[----:B---3--:R-:W-:Y:S01]  /*5b20*/  FFMA R40, R52, R24, R127 ;  /* 0x0000001834287223 */ /* 0x008fe2000000007f */
[C---:B------:R-:W-:Y:S01]  /*5b30*/  FFMA R43, R53.reuse, R21, R38 ;  /* 0x00000015352b7223 */ /* 0x040fe20000000026 */
[C---:B------:R-:W-:Y:S01]  /*5b40*/  FFMA R45, R53.reuse, R29, R36 ;  /* 0x0000001d352d7223 */ /* 0x040fe20000000024 */
[----:B------:R-:W-:Y:S01]  /*5b50*/  FFMA R50, R62, R50, R49 ;  /* 0x000000323e327223 */ /* 0x000fe20000000031 */
[----:B------:R-:W2:Y:S01]  /*5b60*/  LDS.128 R36, [R120.X4+UR5+0x1c0] ;  /* 0x0001c00578247984 */ /* 0x000ea20008004c00 */
[----:B------:R-:W-:Y:S01]  /*5b70*/  FFMA R41, R53, R25, R40 ;  /* 0x0000001935297223 */ /* 0x000fe20000000028 */
[C---:B------:R-:W-:Y:S01]  /*5b80*/  FFMA R42, R54.reuse, R22, R43 ;  /* 0x00000016362a7223 */ /* 0x040fe2000000002b */
[C---:B------:R-:W-:Y:S01]  /*5b90*/  FFMA R40, R54.reuse, R30, R45 ;  /* 0x0000001e36287223 */ /* 0x040fe2000000002d */
[----:B------:R-:W-:Y:S01]  /*5ba0*/  FFMA R103, R63, R47, R46 ;  /* 0x0000002f3f677223 */ /* 0x000fe2000000002e */
[----:B------:R-:W-:Y:S01]  /*5bb0*/  FFMA R44, R54, R26, R41 ;  /* 0x0000001a362c7223 */ /* 0x000fe20000000029 */
[C---:B------:R-:W-:Y:S01]  /*5bc0*/  FFMA R101, R55.reuse, R23, R42 ;  /* 0x0000001737657223 */ /* 0x040fe2000000002a */
[C---:B------:R-:W-:Y:S01]  /*5bd0*/  FFMA R95, R55.reuse, R31, R40 ;  /* 0x0000001f375f7223 */ /* 0x040fe20000000028 */
[C---:B----4-:R-:W-:Y:S01]  /*5be0*/  FFMA R42, R64.reuse, R24, R107 ;  /* 0x00000018402a7223 */ /* 0x050fe2000000006b */
[C---:B------:R-:W-:Y:S01]  /*5bf0*/  FFMA R40, R64.reuse, R20, R105 ;  /* 0x0000001440287223 */ /* 0x040fe20000000069 */
[----:B------:R-:W-:Y:S01]  /*5c00*/  FFMA R127, R55, R27, R44 ;  /* 0x0000001b377f7223 */ /* 0x000fe2000000002c */
[-C--:B------:R-:W-:Y:S01]  /*5c10*/  FFMA R44, R64, R32.reuse, R131 ;  /* 0x00000020402c7223 */ /* 0x080fe20000000083 */
[C---:B------:R-:W-:Y:S01]  /*5c20*/  FFMA R47, R65.reuse, R25, R42 ;  /* 0x00000019412f7223 */ /* 0x040fe2000000002a */
[C---:B------:R-:W-:Y:S01]  /*5c30*/  FFMA R49, R65.reuse, R21, R40 ;  /* 0x0000001541317223 */ /* 0x040fe20000000028 */
[----:B------:R-:W-:Y:S01]  /*5c40*/  FFMA R52, R52, R32, R129 ;  /* 0x0000002034347223 */ /* 0x000fe20000000081 */
[----:B------:R-:W3:Y:S01]  /*5c50*/  LDS.128 R40, [R120.X4+UR5+0x1040] ;  /* 0x0010400578287984 */ /* 0x000ee20008004c00 */
[-C--:B------:R-:W-:Y:S01]  /*5c60*/  FFMA R45, R65, R33.reuse, R44 ;  /* 0x00000021412d7223 */ /* 0x080fe2000000002c */
[C---:B------:R-:W-:Y:S01]  /*5c70*/  FFMA R46, R66.reuse, R26, R47 ;  /* 0x0000001a422e7223 */ /* 0x040fe2000000002f */
[C---:B------:R-:W-:Y:S01]  /*5c80*/  FFMA R44, R66.reuse, R22, R49 ;  /* 0x00000016422c7223 */ /* 0x040fe20000000031 */
[----:B------:R-:W-:Y:S01]  /*5c90*/  FFMA R53, R53, R33, R52 ;  /* 0x0000002135357223 */ /* 0x000fe20000000034 */
[----:B------:R-:W-:Y:S01]  /*5ca0*/  FFMA R48, R66, R34, R45 ;  /* 0x0000002242307223 */ /* 0x000fe2000000002d */
[C---:B------:R-:W-:Y:S01]  /*5cb0*/  FFMA R107, R67.reuse, R27, R46 ;  /* 0x0000001b436b7223 */ /* 0x040fe2000000002e */
[----:B------:R-:W-:Y:S01]  /*5cc0*/  FFMA R105, R67, R23, R44 ;  /* 0x0000001743697223 */ /* 0x000fe2000000002c */
[C---:B-1----:R-:W-:Y:S01]  /*5cd0*/  FFMA R46, R56.reuse, R24, R91 ;  /* 0x00000018382e7223 */ /* 0x042fe2000000005b */
        /* <DEDUP_REMOVED lines=13> */
[----:B------:R-:W-:Y:S01]  /*5db0*/  FFMA R52, R58, R34, R49 ;  /* 0x000000223a347223 */ /* 0x000fe20000000031 */
[C---:B------:R-:W-:Y:S01]  /*5dc0*/  FFMA R91, R59.reuse, R27, R50 ;  /* 0x0000001b3b5b7223 */ /* 0x040fe20000000032 */
[C---:B------:R-:W-:Y:S01]  /*5dd0*/  FFMA R89, R59.reuse, R23, R48 ;  /* 0x000000173b597223 */ /* 0x040fe20000000030 */
[C---:B--2---:R-:W-:Y:S01]  /*5de0*/  FFMA R50, R36.reuse, R24, R111 ;  /* 0x0000001824327223 */ /* 0x044fe2000000006f */
[-C--:B------:R-:W-:Y:S01]  /*5df0*/  FFMA R135, R59, R35.reuse, R52 ;  /* 0x000000233b877223 */ /* 0x080fe20000000034 */
[C---:B------:R-:W-:Y:S01]  /*5e00*/  FFMA R52, R36.reuse, R32, R139 ;  /* 0x0000002024347223 */ /* 0x040fe2000000008b */
[C---:B------:R-:W-:Y:S01]  /*5e10*/  FFMA R48, R36.reuse, R20, R109 ;  /* 0x0000001424307223 */ /* 0x040fe2000000006d */
[----:B------:R-:W-:Y:S01]  /*5e20*/  FFMA R36, R36, R28, R141 ;  /* 0x0000001c24247223 */ /* 0x000fe2000000008d */
        /* <DEDUP_REMOVED lines=81> */
[C---:B-1----:R-:W-:Y:S01]  /*6340*/  FFMA R38, R40.reuse, R24, R87 ;  /* 0x0000001828267223 */ /* 0x042fe20000000057 */
[C---:B------:R-:W-:Y:S01]  /*6350*/  FFMA R36, R40.reuse, R20, R85 ;  /* 0x0000001428247223 */ /* 0x040fe20000000055 */
[----:B------:R-:W1:Y:S01]  /*6360*/  LDS.128 R48, [R120.X4+UR5+0x2140] ;  /* 0x0021400578307984 */ /* 0x000e620008004c00 */
[----:B------:R-:W-:Y:S01]  /*6370*/  FFMA R157, R39, R27, R52 ;  /* 0x0000001b279d7223 */ /* 0x000fe20000000034 */
[C---:B------:R-:W-:Y:S01]  /*6380*/  FFMA R55, R41.reuse, R25, R38 ;  /* 0x0000001929377223 */ /* 0x040fe20000000026 */
[C---:B------:R-:W-:Y:S01]  /*6390*/  FFMA R57, R41.reuse, R21, R36 ;  /* 0x0000001529397223 */ /* 0x040fe20000000024 */
[----:B------:R-:W-:Y:S01]  /*63a0*/  FFMA R52, R40, R32, R163 ;  /* 0x0000002028347223 */ /* 0x000fe200000000a3 */
[----:B------:R-:W3:Y:S01]  /*63b0*/  LDS.128 R36, [R120.X4+UR5+0x21c0] ;  /* 0x0021c00578247984 */ /* 0x000ee20008004c00 */
[-C--:B------:R-:W-:Y:S01]  /*63c0*/  FFMA R64, R64, R28.reuse, R133 ;  /* 0x0000001c40407223 */ /* 0x080fe20000000085 */
[----:B------:R-:W-:Y:S01]  /*63d0*/  FFMA R40, R40, R28, R165 ;  /* 0x0000001c28287223 */ /* 0x000fe200000000a5 */
[----:B------:R-:W-:Y:S01]  /*63e0*/  FFMA R53, R41, R33, R52 ;  /* 0x0000002129357223 */ /* 0x000fe20000000034 */
[C---:B------:R-:W-:Y:S01]  /*63f0*/  FFMA R52, R42.reuse, R26, R55 ;  /* 0x0000001a2a347223 */ /* 0x040fe20000000037 */
[-C--:B------:R-:W-:Y:S01]  /*6400*/  FFMA R65, R65, R29.reuse, R64 ;  /* 0x0000001d41417223 */ /* 0x080fe20000000040 */
[----:B------:R-:W-:Y:S01]  /*6410*/  FFMA R41, R41, R29, R40 ;  /* 0x0000001d29297223 */ /* 0x000fe20000000028 */
[----:B------:R-:W-:Y:S01]  /*6420*/  FFMA R54, R42, R34, R53 ;  /* 0x000000222a367223 */ /* 0x000fe20000000035 */
[C---:B------:R-:W-:Y:S01]  /*6430*/  FFMA R87, R43.reuse, R27, R52 ;  /* 0x0000001b2b577223 */ /* 0x040fe20000000034 */
[----:B------:R-:W-:Y:S01]  /*6440*/  FFMA R66, R66, R30, R65 ;  /* 0x0000001e42427223 */ /* 0x000fe20000000041 */
[C---:B------:R-:W-:Y:S01]  /*6450*/  FFMA R40, R42.reuse, R22, R57 ;  /* 0x000000162a287223 */ /* 0x040fe20000000039 */
[----:B------:R-:W-:Y:S01]  /*6460*/  FFMA R163, R43, R35, R54 ;  /* 0x000000232ba37223 */ /* 0x000fe20000000036 */
[----:B------:R-:W-:Y:S01]  /*6470*/  FFMA R42, R42, R30, R41 ;  /* 0x0000001e2a2a7223 */ /* 0x000fe20000000029 */
[----:B------:R-:W4:Y:S01]  /*6480*/  LDS.128 R52, [R120.X4+UR5+0x3040] ;  /* 0x0030400578347984 */ /* 0x000f220008004c00 */
[----:B------:R-:W-:Y:S01]  /*6490*/  FFMA R133, R67, R31, R66 ;  /* 0x0000001f43857223 */ /* 0x000fe20000000042 */
[C---:B------:R-:W-:Y:S01]  /*64a0*/  FFMA R85, R43.reuse, R23, R40 ;  /* 0x000000172b557223 */ /* 0x040fe20000000028 */
[-C--:B------:R-:W-:Y:S01]  /*64b0*/  FFMA R165, R43, R31.reuse, R42 ;  /* 0x0000001f2ba57223 */ /* 0x080fe2000000002a */
[----:B------:R-:W4:Y:S01]  /*64c0*/  LDS.128 R64, [R120.X4+UR5+0x30c0] ;  /* 0x0030c00578407984 */ /* 0x000f220008004c00 */
[----:B------:R-:W-:-:S03]  /*64d0*/  FFMA R137, R59, R31, R58 ;  /* 0x0000001f3b897223 */ /* 0x000fc6000000003a */
[----:B------:R-:W-:Y:S01]  /*64e0*/  LDS.128 R60, [R125+0x1d0] ;  /* 0x0001d0007d3c7984 */ /* 0x000fe20000000c00 */
[C---:B--2---:R-:W-:Y:S01]  /*64f0*/  FFMA R76, R44.reuse, R32, R76 ;  /* 0x000000202c4c7223 */ /* 0x044fe2000000004c */
[C---:B------:R-:W-:Y:S01]  /*6500*/  FFMA R70, R44.reuse, R24, R70 ;  /* 0x000000182c467223 */ /* 0x040fe20000000046 */
[C---:B------:R-:W-:Y:S01]  /*6510*/  FFMA R68, R44.reuse, R20, R68 ;  /* 0x000000142c447223 */ /* 0x040fe20000000044 */
[----:B------:R-:W-:Y:S01]  /*6520*/  FFMA R78, R44, R28, R78 ;  /* 0x0000001c2c4e7223 */ /* 0x000fe2000000004e */
[C---:B------:R-:W-:Y:S01]  /*6530*/  FFMA R41, R45.reuse, R33, R76 ;  /* 0x000000212d297223 */ /* 0x040fe2000000004c */
[----:B------:R-:W-:Y:S01]  /*6540*/  FFMA R43, R45, R25, R70 ;  /* 0x000000192d2b7223 */ /* 0x000fe20000000046 */
[C---:B-1----:R-:W-:Y:S01]  /*6550*/  FFMA R82, R48.reuse, R32, R82 ;  /* 0x0000002030527223 */ /* 0x042fe20000000052 */
[----:B------:R-:W-:Y:S01]  /*6560*/  FFMA R80, R48, R24, R80 ;  /* 0x0000001830507223 */ /* 0x000fe20000000050 */
[C---:B------:R-:W-:Y:S01]  /*6570*/  FFMA R76, R46.reuse, R34, R41 ;  /* 0x000000222e4c7223 */ /* 0x040fe20000000029 */
[----:B------:R-:W-:Y:S01]  /*6580*/  FFMA R70, R46, R26, R43 ;  /* 0x0000001a2e467223 */ /* 0x000fe2000000002b */
[C---:B------:R-:W-:Y:S01]  /*6590*/  FFMA R41, R49.reuse, R33, R82 ;  /* 0x0000002131297223 */ /* 0x040fe20000000052 */
[----:B------:R-:W-:Y:S01]  /*65a0*/  FFMA R43, R49, R25, R80 ;  /* 0x00000019312b7223 */ /* 0x000fe20000000050 */
[C---:B---3--:R-:W-:Y:S01]  /*65b0*/  FFMA R92, R36.reuse, R32, R92 ;  /* 0x00000020245c7223 */ /* 0x048fe2000000005c */
[----:B------:R-:W-:Y:S01]  /*65c0*/  FFMA R90, R36, R24, R90 ;  /* 0x00000018245a7223 */ /* 0x000fe2000000005a */
[C---:B------:R-:W-:Y:S01]  /*65d0*/  FFMA R82, R50.reuse, R34, R41 ;  /* 0x0000002232527223 */ /* 0x040fe20000000029 */
[----:B------:R-:W-:Y:S01]  /*65e0*/  FFMA R80, R50, R26, R43 ;  /* 0x0000001a32507223 */ /* 0x000fe2000000002b */
[C---:B------:R-:W-:Y:S01]  /*65f0*/  FFMA R41, R37.reuse, R33, R92 ;  /* 0x0000002125297223 */ /* 0x040fe2000000005c */
[----:B------:R-:W-:Y:S01]  /*6600*/  FFMA R43, R37, R25, R90 ;  /* 0x00000019252b7223 */ /* 0x000fe2000000005a */
[C---:B------:R-:W-:Y:S01]  /*6610*/  FFMA R57, R45.reuse, R21, R68 ;  /* 0x000000152d397223 */ /* 0x040fe20000000044 */
[----:B------:R-:W-:Y:S01]  /*6620*/  FFMA R45, R45, R29, R78 ;  /* 0x0000001d2d2d7223 */ /* 0x000fe2000000004e */
[----:B------:R-:W-:Y:S01]  /*6630*/  FFMA R74, R48, R20, R74 ;  /* 0x00000014304a7223 */ /* 0x000fe2000000004a */
[C---:B------:R-:W-:Y:S01]  /*6640*/  FFMA R92, R38.reuse, R34, R41 ;  /* 0x00000022265c7223 */ /* 0x040fe20000000029 */
[----:B------:R-:W-:Y:S01]  /*6650*/  FFMA R90, R38, R26, R43 ;  /* 0x0000001a265a7223 */ /* 0x000fe2000000002b */
[----:B------:R-:W-:Y:S01]  /*6660*/  FFMA R78, R46, R30, R45 ;  /* 0x0000001e2e4e7223 */ /* 0x000fe2000000002d */
[----:B------:R-:W1:Y:S01]  /*6670*/  LDS.128 R40, [R120.X4+UR5+0x3140] ;  /* 0x0031400578287984 */ /* 0x000e620008004c00 */
[----:B------:R-:W-:Y:S01]  /*6680*/  FFMA R45, R49, R21, R74 ;  /* 0x00000015312d7223 */ /* 0x000fe2000000004a */
[C---:B------:R-:W-:Y:S01]  /*6690*/  FFMA R94, R36.reuse, R28, R94 ;  /* 0x0000001c245e7223 */ /* 0x040fe2000000005e */
[----:B------:R-:W-:Y:S01]  /*66a0*/  FFMA R88, R36, R20, R88 ;  /* 0x0000001424587223 */ /* 0x000fe20000000058 */
[----:B----4-:R-:W-:Y:S01]  /*66b0*/  FFMA R102, R52, R28, R102 ;  /* 0x0000001c34667223 */ /* 0x010fe20000000066 */
[-C--:B------:R-:W-:Y:S01]  /*66c0*/  FFMA R74, R50, R22.reuse, R45 ;  /* 0x00000016324a7223 */ /* 0x080fe2000000002d */
[C---:B------:R-:W-:Y:S01]  /*66d0*/  FFMA R45, R37.reuse, R29, R94 ;  /* 0x0000001d252d7223 */ /* 0x040fe2000000005e */
[----:B------:R-:W-:Y:S01]  /*66e0*/  FFMA R37, R37, R21, R88 ;  /* 0x0000001525257223 */ /* 0x000fe20000000058 */
[----:B------:R-:W-:Y:S01]  /*66f0*/  FFMA R68, R46, R22, R57 ;  /* 0x000000162e447223 */ /* 0x000fe20000000039 */
[----:B------:R-:W-:Y:S01]  /*6700*/  FFMA R86, R48, R28, R86 ;  /* 0x0000001c30567223 */ /* 0x000fe20000000056 */
[C---:B------:R-:W-:Y:S01]  /*6710*/  FFMA R94, R38.reuse, R30, R45 ;  /* 0x0000001e265e7223 */ /* 0x040fe2000000002d */
[----:B------:R-:W-:Y:S01]  /*6720*/  FFMA R45, R53, R29, R102 ;  /* 0x0000001d352d7223 */ /* 0x000fe20000000066 */
[----:B------:R-:W-:Y:S01]  /*6730*/  FFMA R88, R38, R22, R37 ;  /* 0x0000001626587223 */ /* 0x000fe20000000025 */
[C---:B------:R-:W-:Y:S01]  /*6740*/  FFMA R100, R52.reuse, R32, R100 ;  /* 0x0000002034647223 */ /* 0x040fe20000000064 */
[----:B------:R-:W-:Y:S01]  /*6750*/  FFMA R98, R52, R24, R98 ;  /* 0x0000001834627223 */ /* 0x000fe20000000062 */
[C---:B------:R-:W-:Y:S01]  /*6760*/  FFMA R76, R47.reuse, R35, R76 ;  /* 0x000000232f4c7223 */ /* 0x040fe2000000004c */
[C---:B------:R-:W-:Y:S01]  /*6770*/  FFMA R70, R47.reuse, R27, R70 ;  /* 0x0000001b2f467223 */ /* 0x040fe20000000046 */
[C---:B------:R-:W-:Y:S01]  /*6780*/  FFMA R68, R47.reuse, R23, R68 ;  /* 0x000000172f447223 */ /* 0x040fe20000000044 */
[----:B------:R-:W-:Y:S01]  /*6790*/  FFMA R78, R47, R31, R78 ;  /* 0x0000001f2f4e7223 */ /* 0x000fe2000000004e */
[----:B------:R-:W-:Y:S01]  /*67a0*/  FFMA R102, R54, R30, R45 ;  /* 0x0000001e36667223 */ /* 0x000fe2000000002d */
[----:B------:R-:W-:Y:S01]  /*67b0*/  FFMA R96, R52, R20, R96 ;  /* 0x0000001434607223 */ /* 0x000fe20000000060 */
[----:B------:R-:W2:Y:S01]  /*67c0*/  LDS.128 R44, [R120.X4+UR5+0x31c0] ;  /* 0x0031c005782c7984 */ /* 0x000ea20008004c00 */
        /* <DEDUP_REMOVED lines=32> */
[C---:B-1----:R-:W-:Y:S01]  /*69d0*/  FFMA R64, R40.reuse, R20, R97 ;  /* 0x0000001428407223 */ /* 0x042fe20000000061 */
[----:B------:R-:W-:Y:S01]  /*69e0*/  FFMA R72, R40, R32, R72 ;  /* 0x0000002028487223 */ /* 0x000fe20000000048 */
[----:B------:R-:W1:Y:S01]  /*69f0*/  LDS.128 R36, [R120.X4+UR5+0x50] ;  /* 0x0000500578247984 */ /* 0x000e620008004c00 */
        /* <DEDUP_REMOVED lines=40> */
[----:B------:R-:W-:Y:S01]  /*6c80*/  LDS.128 R44, [R125+0x1e0] ;  /* 0x0001e0007d2c7984 */ /* 0x000fe20000000c00 */
[C---:B---3--:R-:W-:Y:S01]  /*6c90*/  FFMA R22, R36.reuse, R52, R101 ;  /* 0x0000003424167223 */ /* 0x048fe20000000065 */
[C---:B------:R-:W-:Y:S01]  /*6ca0*/  FFMA R29, R37.reuse, R49, R20 ;  /* 0x00000031251d7223 */ /* 0x040fe20000000014 */
[C---:B----4-:R-:W-:Y:S02]  /*6cb0*/  FFMA R24, R36.reuse, R56, R127 ;  /* 0x0000003824187223 */ /* 0x050fe4000000007f */
        /* <DEDUP_REMOVED lines=17> */
[----:B------:R-:W3:Y:S01]  /*6dd0*/  LDS.128 R24, [R120.X4+UR5+0x1050] ;  /* 0x0010500578187984 */ /* 0x000ee20008004c00 */
[----:B------:R-:W-:Y:S01]  /*6de0*/  FFMA R29, R65, R61, R28 ;  /* 0x0000003d411d7223 */ /* 0x000fe2000000001c */
[C---:B------:R-:W-:Y:S01]  /*6df0*/  FFMA R30, R66.reuse, R58, R31 ;  /* 0x0000003a421e7223 */ /* 0x040fe2000000001f */
[C---:B------:R-:W-:Y:S01]  /*6e00*/  FFMA R28, R66.reuse, R54, R33 ;  /* 0x00000036421c7223 */ /* 0x040fe20000000021 */
[----:B------:R-:W-:Y:S01]  /*6e10*/  FFMA R129, R39, R63, R38 ;  /* 0x0000003f27817223 */ /* 0x000fe20000000026 */
[----:B------:R-:W-:Y:S01]  /*6e20*/  FFMA R32, R66, R62, R29 ;  /* 0x0000003e42207223 */ /* 0x000fe2000000001d */
[C---:B------:R-:W-:Y:S01]  /*6e30*/  FFMA R107, R67.reuse, R59, R30 ;  /* 0x0000003b436b7223 */ /* 0x040fe2000000001e */
        /* <DEDUP_REMOVED lines=101> */
[C---:B--2---:R-:W-:Y:S01]  /*7490*/  FFMA R22, R24.reuse, R56, R87 ;  /* 0x0000003818167223 */ /* 0x044fe20000000057 */
[C---:B------:R-:W-:Y:S01]  /*74a0*/  FFMA R20, R24.reuse, R52, R85 ;  /* 0x0000003418147223 */ /* 0x040fe20000000055 */
[----:B------:R-:W2:Y:S01]  /*74b0*/  LDS.128 R32, [R120.X4+UR5+0x2150] ;  /* 0x0021500578207984 */ /* 0x000ea20008004c00 */
        /* <DEDUP_REMOVED lines=22> */
[----:B------:R-:W-:Y:S01]  /*7620*/  FFMA R137, R43, R51, R42 ;  /* 0x000000332b897223 */ /* 0x000fe2000000002a */
[C---:B-1----:R-:W-:Y:S01]  /*7630*/  FFMA R76, R28.reuse, R60, R76 ;  /* 0x0000003c1c4c7223 */ /* 0x042fe2000000004c */
[C---:B------:R-:W-:Y:S01]  /*7640*/  FFMA R70, R28.reuse, R56, R70 ;  /* 0x000000381c467223 */ /* 0x040fe20000000046 */
[C---:B------:R-:W-:Y:S01]  /*7650*/  FFMA R68, R28.reuse, R52, R68 ;  /* 0x000000341c447223 */ /* 0x040fe20000000044 */
[----:B------:R-:W-:Y:S01]  /*7660*/  FFMA R78, R28, R48, R78 ;  /* 0x000000301c4e7223 */ /* 0x000fe2000000004e */
[C---:B------:R-:W-:Y:S01]  /*7670*/  FFMA R25, R29.reuse, R61, R76 ;  /* 0x0000003d1d197223 */ /* 0x040fe2000000004c */
[----:B------:R-:W-:Y:S01]  /*7680*/  FFMA R27, R29, R57, R70 ;  /* 0x000000391d1b7223 */ /* 0x000fe20000000046 */
[C---:B--2---:R-:W-:Y:S01]  /*7690*/  FFMA R82, R32.reuse, R60, R82 ;  /* 0x0000003c20527223 */ /* 0x044fe20000000052 */
        /* <DEDUP_REMOVED lines=16> */
[----:B------:R-:W1:Y:S01]  /*77a0*/  LDS.128 R24, [R120.X4+UR5+0x3150] ;  /* 0x0031500578187984 */ /* 0x000e620008004c00 */
[----:B------:R-:W-:Y:S01]  /*77b0*/  FFMA R78, R30, R50, R29 ;  /* 0x000000321e4e7223 */ /* 0x000fe2000000001d */
[-C--:B------:R-:W-:Y:S01]  /*77c0*/  FFMA R86, R32, R48.reuse, R86 ;  /* 0x0000003020567223 */ /* 0x080fe20000000056 */
[C---:B------:R-:W-:Y:S01]  /*77d0*/  FFMA R29, R33.reuse, R53, R74 ;  /* 0x00000035211d7223 */ /* 0x040fe2000000004a */
[C---:B------:R-:W-:Y:S01]  /*77e0*/  FFMA R94, R20.reuse, R48, R94 ;  /* 0x00000030145e7223 */ /* 0x040fe2000000005e */
        /* <DEDUP_REMOVED lines=9> */
[C---:B------:R-:W-:Y:S01]  /*7880*/  FFMA R80, R35.reuse, R59, R80 ;  /* 0x0000003b23507223 */ /* 0x040fe20000000050 */
[C---:B------:R-:W-:Y:S01]  /*7890*/  FFMA R74, R35.reuse, R55, R74 ;  /* 0x00000037234a7223 */ /* 0x040fe2000000004a */
[----:B------:R-:W-:Y:S01]  /*78a0*/  FFMA R86, R35, R51, R86 ;  /* 0x0000003323567223 */ /* 0x000fe20000000056 */
[C---:B----4-:R-:W-:Y:S01]  /*78b0*/  FFMA R102, R36.reuse, R48, R102 ;  /* 0x0000003024667223 */ /* 0x050fe20000000066 */
[C---:B------:R-:W-:Y:S01]  /*78c0*/  FFMA R100, R36.reuse, R60, R100 ;  /* 0x0000003c24647223 */ /* 0x040fe20000000064 */
[C---:B------:R-:W-:Y:S01]  /*78d0*/  FFMA R98, R36.reuse, R56, R98 ;  /* 0x0000003824627223 */ /* 0x040fe20000000062 */
        /* <DEDUP_REMOVED lines=18> */
[----:B------:R-:W-:Y:S01]  /*7a00*/  FFMA R21, R65, R57, R106 ;  /* 0x0000003941157223 */ /* 0x000fe2000000006a */
[-C--:B------:R-:W-:Y:S01]  /*7a10*/  FFMA R68, R30, R54.reuse, R41 ;  /* 0x000000361e447223 */ /* 0x080fe20000000029 */
        /* <DEDUP_REMOVED lines=9> */
[----:B------:R-:W-:Y:S01]  /*7ab0*/  LDS.128 R28, [R125+0xe0] ;  /* 0x0000e0007d1c7984 */ /* 0x000fe20000000c00 */
[C---:B------:R-:W-:Y:S01]  /*7ac0*/  FFMA R100, R39.reuse, R63, R100 ;  /* 0x0000003f27647223 */ /* 0x040fe20000000064 */
[C---:B------:R-:W-:Y:S01]  /*7ad0*/  FFMA R98, R39.reuse, R59, R98 ;  /* 0x0000003b27627223 */ /* 0x040fe20000000062 */
[C---:B------:R-:W-:Y:S01]  /*7ae0*/  FFMA R96, R39.reuse, R55, R96 ;  /* 0x0000003727607223 */ /* 0x040fe20000000060 */
[----:B------:R-:W3:Y:S01]  /*7af0*/  LDS.128 R20, [R120.X4+UR5+0x60] ;  /* 0x0000600578147984 */ /* 0x000ee20008004c00 */
[----:B------:R-:W-:Y:S01]  /*7b00*/  FFMA R102, R39, R51, R102 ;  /* 0x0000003327667223 */ /* 0x000fe20000000066 */
[----:B------:R-:W-:Y:S01]  /*7b10*/  FFMA R65, R65, R61, R108 ;  /* 0x0000003d41417223 */ /* 0x000fe2000000006c */
[C---:B-1----:R-:W-:Y:S01]  /*7b20*/  FFMA R64, R24.reuse, R52, R97 ;  /* 0x0000003418407223 */ /* 0x042fe20000000061 */
[----:B------:R-:W1:Y:S01]  /*7b30*/  LDS.128 R40, [R125+0x60] ;  /* 0x000060007d287984 */ /* 0x000e620000000c00 */
[----:B------:R-:W-:Y:S01]  /*7b40*/  FFMA R72, R24, R60, R72 ;  /* 0x0000003c18487223 */ /* 0x000fe20000000048 */
        /* <DEDUP_REMOVED lines=39> */
[C---:B-1----:R-:W-:Y:S01]  /*7dc0*/  FFMA R32, R20.reuse, R40, R95 ;  /* 0x0000002814207223 */ /* 0x042fe2000000005f */
[C---:B----4-:R-:W-:Y:S01]  /*7dd0*/  FFMA R48, R20.reuse, R36, R127 ;  /* 0x0000002414307223 */ /* 0x050fe2000000007f */
[----:B------:R-:W-:Y:S01]  /*7de0*/  FFMA R20, R20, R44, R129 ;  /* 0x0000002c14147223 */ /* 0x000fe20000000081 */
[C---:B------:R-:W-:Y:S01]  /*7df0*/  FFMA R51, R21.reuse, R29, R34 ;  /* 0x0000001d15337223 */ /* 0x040fe20000000022 */
[C---:B------:R-:W-:Y:S01]  /*7e00*/  FFMA R53, R21.reuse, R41, R32 ;  /* 0x0000002915357223 */ /* 0x040fe20000000020 */
[C---:B------:R-:W-:Y:S01]  /*7e10*/  FFMA R49, R21.reuse, R37, R48 ;  /* 0x0000002515317223 */ /* 0x040fe20000000030 */
[----:B------:R-:W1:Y:S01]  /*7e20*/  LDS.128 R32, [R120.X4+UR5+0x1e0] ;  /* 0x0001e00578207984 */ /* 0x000e620008004c00 */
        /* <DEDUP_REMOVED lines=57> */
[C---:B---3--:R-:W-:Y:S01]  /*81c0*/  FFMA R34, R20.reuse, R36, R75 ;  /* 0x0000002414227223 */ /* 0x048fe2000000004b */
        /* <DEDUP_REMOVED lines=20> */
[----:B------:R-:W-:Y:S01]  /*8310*/  FFMA R154, R23, R43, R154 ;  /* 0x0000002b179a7223 */ /* 0x000fe2000000009a */
[C---:B------:R-:W-:Y:S01]  /*8320*/  FFMA R55, R49.reuse, R37, R22 ;  /* 0x0000002531377223 */ /* 0x040fe20000000016 */
[----:B------:R-:W-:Y:S01]  /*8330*/  FFMA R69, R49, R29, R20 ;  /* 0x0000001d31457223 */ /* 0x000fe20000000014 */
[C---:B------:R-:W-:Y:S01]  /*8340*/  FFMA R52, R48.reuse, R44, R147 ;  /* 0x0000002c30347223 */ /* 0x040fe20000000093 */
[----:B------:R-:W2:Y:S01]  /*8350*/  LDS.128 R20, [R120.X4+UR5+0x2060] ;  /* 0x0020600578147984 */ /* 0x000ea20008004c00 */
[----:B------:R-:W-:-:S02]  /*8360*/  FFMA R48, R48, R40, R149 ;  /* 0x0000002830307223 */ /* 0x000fc40000000095 */
        /* <DEDUP_REMOVED lines=36> */
[C---:B------:R-:W-:Y:S01]  /*85b0*/  FFMA R32, R34.reuse, R30, R77 ;  /* 0x0000001e22207223 */ /* 0x040fe2000000004d */
[----:B------:R-:W-:Y:S01]  /*85c0*/  FFMA R150, R27, R43, R150 ;  /* 0x0000002b1b967223 */ /* 0x000fe20000000096 */
[----:B------:R-:W-:Y:S01]  /*85d0*/  FFMA R34, R34, R42, R33 ;  /* 0x0000002a22227223 */ /* 0x000fe20000000021 */
[----:B------:R-:W3:Y:S01]  /*85e0*/  LDS.128 R24, [R120.X4+UR5+0x2160] ;  /* 0x0021600578187984 */ /* 0x000ee20008004c00 */
        /* <DEDUP_REMOVED lines=66> */
[----:B------:R-:W-:Y:S01]  /*8a10*/  FFMA R107, R35, R47, R50 ;  /* 0x0000002f236b7223 */ /* 0x000fe20000000032 */
[----:B------:R-:W-:Y:S01]  /*8a20*/  FFMA R32, R34, R42, R49 ;  /* 0x0000002a22207223 */ /* 0x000fe20000000031 */
[----:B-1----:R-:W-:Y:S01]  /*8a30*/  FFMA R102, R52, R40, R102 ;  /* 0x0000002834667223 */ /* 0x002fe20000000066 */
        /* <DEDUP_REMOVED lines=9> */
[C---:B------:R-:W-:Y:S01]  /*8ad0*/  FFMA R35, R53.reuse, R37, R98 ;  /* 0x0000002535237223 */ /* 0x040fe20000000062 */
[----:B------:R-:W-:Y:S01]  /*8ae0*/  FFMA R32, R54, R42, R49 ;  /* 0x0000002a36207223 */ /* 0x000fe20000000031 */
[-C--:B------:R-:W-:Y:S01]  /*8af0*/  FFMA R53, R53, R29.reuse, R96 ;  /* 0x0000001d35357223 */ /* 0x080fe20000000060 */
[----:B------:R-:W1:Y:S01]  /*8b00*/  LDS.128 R48, [R120.X4+UR5+0x31e0] ;  /* 0x0031e00578307984 */ /* 0x000e620008004c00 */
[C---:B---3--:R-:W-:Y:S01]  /*8b10*/  FFMA R104, R20.reuse, R28, R104 ;  /* 0x0000001c14687223 */ /* 0x048fe20000000068 */
[C---:B------:R-:W-:Y:S01]  /*8b20*/  FFMA R106, R20.reuse, R36, R106 ;  /* 0x00000024146a7223 */ /* 0x040fe2000000006a */
[----:B------:R-:W-:Y:S01]  /*8b30*/  FFMA R110, R20, R40, R110 ;  /* 0x00000028146e7223 */ /* 0x000fe2000000006e */
[C---:B------:R-:W-:Y:S01]  /*8b40*/  FFMA R52, R54.reuse, R46, R33 ;  /* 0x0000002e36347223 */ /* 0x040fe20000000021 */
[----:B------:R-:W-:Y:S01]  /*8b50*/  FFMA R34, R54, R38, R35 ;  /* 0x0000002636227223 */ /* 0x000fe20000000023 */
[----:B------:R-:W-:Y:S01]  /*8b60*/  FFMA R108, R20, R44, R108 ;  /* 0x0000002c146c7223 */ /* 0x000fe2000000006c */
[C---:B------:R-:W-:Y:S01]  /*8b70*/  FFMA R35, R21.reuse, R29, R104 ;  /* 0x0000001d15237223 */ /* 0x040fe20000000068 */
[C---:B------:R-:W-:Y:S01]  /*8b80*/  FFMA R33, R21.reuse, R37, R106 ;  /* 0x0000002515217223 */ /* 0x040fe2000000006a */
[-C--:B------:R-:W-:Y:S01]  /*8b90*/  FFMA R54, R54, R30.reuse, R53 ;  /* 0x0000001e36367223 */ /* 0x080fe20000000035 */
[----:B------:R-:W-:Y:S01]  /*8ba0*/  FFMA R53, R21, R41, R110 ;  /* 0x0000002915357223 */ /* 0x000fe2000000006e */
[C---:B------:R-:W-:Y:S01]  /*8bb0*/  FFMA R103, R55.reuse, R39, R34 ;  /* 0x0000002737677223 */ /* 0x040fe20000000022 */
[----:B------:R-:W-:Y:S01]  /*8bc0*/  FFMA R151, R55, R43, R32 ;  /* 0x0000002b37977223 */ /* 0x000fe20000000020 */
[----:B------:R-:W-:Y:S01]  /*8bd0*/  FFMA R21, R21, R45, R108 ;  /* 0x0000002d15157223 */ /* 0x000fe2000000006c */
[C---:B------:R-:W-:Y:S01]  /*8be0*/  FFMA R20, R22.reuse, R30, R35 ;  /* 0x0000001e16147223 */ /* 0x040fe20000000023 */
[C---:B------:R-:W-:Y:S01]  /*8bf0*/  FFMA R68, R22.reuse, R38, R33 ;  /* 0x0000002616447223 */ /* 0x040fe20000000021 */
[----:B------:R-:W-:Y:S01]  /*8c00*/  LDS.128 R108, [R120.X4+UR5+0x70] ;  /* 0x00007005786c7984 */ /* 0x000fe20008004c00 */
[C---:B------:R-:W-:Y:S01]  /*8c10*/  FFMA R105, R55.reuse, R47, R52 ;  /* 0x0000002f37697223 */ /* 0x040fe20000000034 */
[-C--:B------:R-:W-:Y:S01]  /*8c20*/  FFMA R101, R55, R31.reuse, R54 ;  /* 0x0000001f37657223 */ /* 0x080fe20000000036 */
[C---:B------:R-:W-:Y:S01]  /*8c30*/  FFMA R98, R22.reuse, R42, R53 ;  /* 0x0000002a16627223 */ /* 0x040fe20000000035 */
[----:B------:R-:W3:Y:S01]  /*8c40*/  LDS.128 R32, [R125+0xf0] ;  /* 0x0000f0007d207984 */ /* 0x000ee20000000c00 */
[----:B------:R-:W-:Y:S01]  /*8c50*/  FFMA R96, R22, R46, R21 ;  /* 0x0000002e16607223 */ /* 0x000fe20000000015 */
[C---:B------:R-:W-:Y:S01]  /*8c60*/  FFMA R163, R23.reuse, R31, R20 ;  /* 0x0000001f17a37223 */ /* 0x040fe20000000014 */
[C---:B--2---:R-:W-:Y:S01]  /*8c70*/  FFMA R22, R24.reuse, R36, R99 ;  /* 0x0000002418167223 */ /* 0x044fe20000000063 */
[----:B------:R-:W2:Y:S01]  /*8c80*/  LDS.128 R76, [R125+0x170] ;  /* 0x000170007d4c7984 */ /* 0x000ea20000000c00 */
[C---:B------:R-:W-:Y:S01]  /*8c90*/  FFMA R20, R24.reuse, R28, R97 ;  /* 0x0000001c18147223 */ /* 0x040fe20000000061 */
[C---:B------:R-:W-:Y:S01]  /*8ca0*/  FFMA R96, R23.reuse, R47, R96 ;  /* 0x0000002f17607223 */ /* 0x040fe20000000060 */
[C---:B------:R-:W-:Y:S01]  /*8cb0*/  FFMA R165, R23.reuse, R39, R68 ;  /* 0x0000002717a57223 */ /* 0x040fe20000000044 */
[----:B------:R-:W4:Y:S01]  /*8cc0*/  LDS.128 R52, [R125+0x70] ;  /* 0x000070007d347984 */ /* 0x000f220000000c00 */
[----:B------:R-:W-:Y:S01]  /*8cd0*/  FFMA R98, R23, R43, R98 ;  /* 0x0000002b17627223 */ /* 0x000fe20000000062 */
[C---:B------:R-:W-:Y:S01]  /*8ce0*/  FFMA R99, R25.reuse, R37, R22 ;  /* 0x0000002519637223 */ /* 0x040fe20000000016 */
[C---:B------:R-:W-:Y:S01]  /*8cf0*/  FFMA R72, R24.reuse, R44, R72 ;  /* 0x0000002c18487223 */ /* 0x040fe20000000048 */
[----:B------:R1:W4:Y:S01]  /*8d00*/  LDS.128 R92, [R125+0x1f0] ;  /* 0x0001f0007d5c7984 */ /* 0x0003220000000c00 */
[----:B------:R-:W-:Y:S01]  /*8d10*/  FFMA R84, R24, R40, R84 ;  /* 0x0000002818547223 */ /* 0x000fe20000000054 */
[----:B------:R-:W-:Y:S01]  /*8d20*/  FFMA R68, R26, R38, R99 ;  /* 0x000000261a447223 */ /* 0x000fe20000000063 */
[----:B------:R-:W-:-:S03]  /*8d30*/  FFMA R97, R25, R45, R72 ;  /* 0x0000002d19617223 */ /* 0x000fc60000000048 */
[----:B------:R-:W-:Y:S01]  /*8d40*/  FFMA R99, R27, R39, R68 ;  /* 0x000000271b637223 */ /* 0x000fe20000000044 */
[----:B------:R-:W-:Y:S01]  /*8d50*/  FFMA R70, R26, R46, R97 ;  /* 0x0000002e1a467223 */ /* 0x000fe20000000061 */
[C---:B-1----:R-:W-:Y:S01]  /*8d60*/  FFMA R125, R25.reuse, R29, R20 ;  /* 0x0000001d197d7223 */ /* 0x042fe20000000014 */
[----:B------:R-:W-:Y:S01]  /*8d70*/  FFMA R25, R25, R41, R84 ;  /* 0x0000002919197223 */ /* 0x000fe20000000054 */
[----:B------:R-:W1:Y:S01]  /*8d80*/  LDS.128 R20, [R120.X4+UR5+0xf0] ;  /* 0x0000f00578147984 */ /* 0x000e620008004c00 */
        /* <DEDUP_REMOVED lines=12> */
[----:B------:R-:W-:Y:S01]  /*8e50*/  FFMA R40, R48, R40, R61 ;  /* 0x0000002830287223 */ /* 0x000fe2000000003d */
[----:B------:R-:W-:Y:S01]  /*8e60*/  FFMA R37, R49, R37, R36 ;  /* 0x0000002531257223 */ /* 0x000fe20000000024 */
[----:B------:R-:W-:Y:S01]  /*8e70*/  FFMA R102, R50, R46, R45 ;  /* 0x0000002e32667223 */ /* 0x000fe2000000002d */
[----:B------:R-:W-:Y:S01]  /*8e80*/  FFMA R106, R51, R31, R106 ;  /* 0x0000001f336a7223 */ /* 0x000fe2000000006a */
[----:B------:R-:W-:Y:S01]  /*8e90*/  FFMA R41, R49, R41, R40 ;  /* 0x0000002931297223 */ /* 0x000fe20000000028 */
[----:B---3--:R-:W-:Y:S01]  /*8ea0*/  FFMA R146, R108, R32, R146 ;  /* 0x000000206c927223 */ /* 0x008fe20000000092 */
[C---:B------:R-:W-:Y:S01]  /*8eb0*/  FFMA R104, R50.reuse, R38, R37 ;  /* 0x0000002632687223 */ /* 0x040fe20000000025 */
[----:B------:R-:W-:Y:S01]  /*8ec0*/  FFMA R102, R51, R47, R102 ;  /* 0x0000002f33667223 */ /* 0x000fe20000000066 */
[----:B------:R-:W-:Y:S01]  /*8ed0*/  FFMA R162, R50, R42, R41 ;  /* 0x0000002a32a27223 */ /* 0x000fe20000000029 */
[C---:B--2---:R-:W-:Y:S01]  /*8ee0*/  FFMA R148, R108.reuse, R76, R148 ;  /* 0x0000004c6c947223 */ /* 0x044fe20000000094 */
[----:B------:R-:W-:Y:S01]  /*8ef0*/  FFMA R31, R109, R33, R146 ;  /* 0x000000216d1f7223 */ /* 0x000fe20000000092 */
[----:B------:R-:W2:Y:S01]  /*8f00*/  LDS.128 R44, [R120.X4+UR5+0x1f0] ;  /* 0x0001f005782c7984 */ /* 0x000ea20008004c00 */
[----:B------:R-:W-:Y:S01]  /*8f10*/  FFMA R104, R51, R39, R104 ;  /* 0x0000002733687223 */ /* 0x000fe20000000068 */
[----:B----4-:R-:W-:Y:S01]  /*8f20*/  FFMA R144, R108, R52, R144 ;  /* 0x000000346c907223 */ /* 0x010fe20000000090 */
[----:B------:R-:W-:Y:S01]  /*8f30*/  FFMA R29, R109, R77, R148 ;  /* 0x0000004d6d1d7223 */ /* 0x000fe20000000094 */
[----:B------:R-:W-:Y:S01]  /*8f40*/  FFMA R28, R110, R34, R31 ;  /* 0x000000226e1c7223 */ /* 0x000fe2000000001f */
[----:B------:R-:W-:Y:S01]  /*8f50*/  FFMA R162, R51, R43, R162 ;  /* 0x0000002b33a27223 */ /* 0x000fe200000000a2 */
[----:B------:R-:W-:Y:S01]  /*8f60*/  FFMA R160, R108, R92, R160 ;  /* 0x0000005c6ca07223 */ /* 0x000fe200000000a0 */
[----:B------:R-:W-:Y:S01]  /*8f70*/  FFMA R37, R109, R53, R144 ;  /* 0x000000356d257223 */ /* 0x000fe20000000090 */
[----:B------:R-:W-:-:S02]  /*8f80*/  FFMA R30, R110, R78, R29 ;  /* 0x0000004e6e1e7223 */ /* 0x000fc4000000001d */
[----:B------:R-:W-:Y:S01]  /*8f90*/  FFMA R109, R109, R93, R160 ;  /* 0x0000005d6d6d7223 */ /* 0x000fe200000000a0 */
[----:B------:R-:W-:-:S03]  /*8fa0*/  FFMA R108, R110, R54, R37 ;  /* 0x000000366e6c7223 */ /* 0x000fc60000000025 */
[----:B------:R-:W-:Y:S01]  /*8fb0*/  FFMA R36, R110, R94, R109 ;  /* 0x0000005e6e247223 */ /* 0x000fe2000000006d */
[C---:B------:R-:W-:Y:S01]  /*8fc0*/  FFMA R109, R111.reuse, R35, R28 ;  /* 0x000000236f6d7223 */ /* 0x040fe2000000001c */
[C---:B-1----:R-:W-:Y:S01]  /*8fd0*/  FFMA R28, R20.reuse, R32, R65 ;  /* 0x00000020141c7223 */ /* 0x042fe20000000041 */
        /* <DEDUP_REMOVED lines=37> */
[C---:B------:R-:W-:Y:S01]  /*9230*/  FFMA R37, R27.reuse, R35, R24 ;  /* 0x000000231b257223 */ /* 0x040fe20000000018 */
[----:B------:R-:W-:Y:S01]  /*9240*/  FFMA R36, R27, R55, R26 ;  /* 0x000000371b247223 */ /* 0x000fe2000000001a */
[----:B------:R-:W-:Y:S01]  /*9250*/  FFMA R156, R44, R52, R156 ;  /* 0x000000342c9c7223 */ /* 0x000fe2000000009c */
        /* <DEDUP_REMOVED lines=77> */
[----:B------:R-:W4:Y:S01]  /*9730*/  LDS.128 R60, [R120.X4+UR5+0x21f0] ;  /* 0x0021f005783c7984 */ /* 0x000f220008004c00 */
[C---:B------:R-:W-:Y:S01]  /*9740*/  FFMA R51, R47.reuse, R95, R48 ;  /* 0x0000005f2f337223 */ /* 0x040fe20000000030 */
[C---:B------:R-:W-:Y:S01]  /*9750*/  FFMA R49, R47.reuse, R35, R44 ;  /* 0x000000232f317223 */ /* 0x040fe2000000002c */
[C---:B------:R-:W-:Y:S01]  /*9760*/  FFMA R48, R47.reuse, R55, R46 ;  /* 0x000000372f307223 */ /* 0x040fe2000000002e */
[C---:B---3--:R-:W-:Y:S01]  /*9770*/  FFMA R56, R28.reuse, R92, R139 ;  /* 0x0000005c1c387223 */ /* 0x048fe2000000008b */
        /* <DEDUP_REMOVED lines=86> */
[----:B------:R-:W-:Y:S01]  /*9ce0*/  IADD3 R142, P0, R0, UR6, RZ ;  /* 0x00000006008e7c10 */ /* 0x000fe2000ff1e0ff */
[----:B------:R-:W-:Y:S01]  /*9cf0*/  FFMA R62, R59, R79, R62 ;  /* 0x0000004f3b3e7223 */ /* 0x000fe2000000003e */
[C---:B------:R-:W-:Y:S01]  /*9d00*/  FFMA R57, R21.reuse, R93, R96 ;  /* 0x0000005d15397223 */ /* 0x040fe20000000060 */
[C---:B------:R-:W-:Y:S01]  /*9d10*/  FFMA R59, R21.reuse, R77, R58 ;  /* 0x0000004d153b7223 */ /* 0x040fe2000000003a */
[C---:B------:R-:W-:Y:S01]  /*9d20*/  FFMA R101, R21.reuse, R33, R56 ;  /* 0x0000002115657223 */ /* 0x040fe20000000038 */
[----:B------:R-:W-:Y:S01]  /*9d30*/  FFMA R21, R21, R53, R98 ;  /* 0x0000003515157223 */ /* 0x000fe20000000062 */
[----:B------:R-:W-:Y:S01]  /*9d40*/  IADD3.X R143, R3, UR7, RZ, P0, !PT ;  /* 0x00000007038f7c10 */ /* 0x000fe200087fe4ff */
[C---:B------:R-:W-:Y:S01]  /*9d50*/  FFMA R56, R22.reuse, R94, R57 ;  /* 0x0000005e16387223 */ /* 0x040fe20000000039 */
[----:B------:R-:W-:Y:S01]  /*9d60*/  ISETP.GE.U32.AND P0, PT, R123, 0x1c0, PT ;  /* 0x000001c07b00780c */ /* 0x000fe20003f06070 */
[C---:B------:R-:W-:Y:S01]  /*9d70*/  FFMA R58, R22.reuse, R78, R59 ;  /* 0x0000004e163a7223 */ /* 0x040fe2000000003b */
[C---:B------:R-:W-:Y:S01]  /*9d80*/  FFMA R20, R22.reuse, R34, R101 ;  /* 0x0000002216147223 */ /* 0x040fe20000000065 */
[----:B------:R-:W-:Y:S01]  /*9d90*/  FFMA R22, R22, R54, R21 ;  /* 0x0000003616167223 */ /* 0x000fe20000000015 */
[----:B------:R-:W-:Y:S01]  /*9da0*/  IADD3 R140, P2, R2, UR6, RZ ;  /* 0x00000006028c7c10 */ /* 0x000fe2000ff5e0ff */
[C---:B------:R-:W-:Y:S01]  /*9db0*/  FFMA R59, R23.reuse, R95, R56 ;  /* 0x0000005f173b7223 */ /* 0x040fe20000000038 */
[C---:B---3--:R-:W-:Y:S01]  /*9dc0*/  FFMA R144, R88.reuse, R52, R100 ;  /* 0x0000003458907223 */ /* 0x048fe20000000064 */
[C---:B------:R-:W-:Y:S01]  /*9dd0*/  FFMA R58, R23.reuse, R79, R58 ;  /* 0x0000004f173a7223 */ /* 0x040fe2000000003a */
[C---:B------:R-:W-:Y:S01]  /*9de0*/  FFMA R57, R23.reuse, R35, R20 ;  /* 0x0000002317397223 */ /* 0x040fe20000000014 */
[----:B------:R-:W-:Y:S01]  /*9df0*/  FFMA R56, R23, R55, R22 ;  /* 0x0000003717387223 */ /* 0x000fe20000000016 */
[----:B------:R-:W-:Y:S01]  /*9e00*/  IADD3.X R141, R5, UR7, RZ, P2, !PT ;  /* 0x00000007058d7c10 */ /* 0x000fe200097fe4ff */
[----:B------:R-:W1:Y:S01]  /*9e10*/  LDS.128 R20, [R120.X4+UR5+0x31f0] ;  /* 0x0031f00578147984 */ /* 0x000e620008004c00 */
[C---:B------:R-:W-:Y:S01]  /*9e20*/  LEA R103, R119.reuse, R136, 0xe ;  /* 0x0000008877677211 */ /* 0x040fe200078e70ff */
[----:B------:R-:W-:Y:S01]  /*9e30*/  FFMA R148, R88, R76, R99 ;  /* 0x0000004c58947223 */ /* 0x000fe20000000063 */
[----:B------:R-:W-:Y:S01]  /*9e40*/  IADD3 R100, P1, R6, UR6, RZ ;  /* 0x0000000606647c10 */ /* 0x000fe2000ff3e0ff */
[----:B------:R-:W-:Y:S06]  /*9e50*/  BAR.SYNC 0x0 ;  /* 0x0000000000007b1d */ /* 0x000fec0000000000 */
[----:B------:R-:W-:Y:S01]  /*9e60*/  IADD3 R138, P3, R4, UR6, RZ ;  /* 0x00000006048a7c10 */ /* 0x000fe2000ff7e0ff */
[----:B------:R-:W-:Y:S01]  /*9e70*/  @!PT LDS RZ, [RZ] ;  /* 0x00000000fffff984 */ /* 0x000fe20000000800 */
[----:B------:R-:W-:Y:S01]  /*9e80*/  @!PT LDS RZ, [RZ] ;  /* 0x00000000fffff984 */ /* 0x000fe20000000800 */
[----:B------:R-:W-:Y:S01]  /*9e90*/  @!PT LDS RZ, [RZ] ;  /* 0x00000000fffff984 */ /* 0x000fe20000000800 */
[----:B------:R2:W-:Y:S01]  /*9ea0*/  LDGSTS.E.BYPASS.128 [R103], [R142.64], !P0 ;  /* 0x000000008e677fae */ /* 0x0005e2000c101c4a */
[----:B------:R-:W-:Y:S01]  /*9eb0*/  IADD3 R98, P2, R8, UR6, RZ ;  /* 0x0000000608627c10 */ /* 0x000fe2000ff5e0ff */
[C---:B------:R-:W-:Y:S01]  /*9ec0*/  FFMA R146, R88.reuse, R32, R97 ;  /* 0x0000002058927223 */ /* 0x040fe20000000061 */
[----:B------:R-:W-:Y:S01]  /*9ed0*/  LEA R105, R119, R134, 0xe ;  /* 0x0000008677697211 */ /* 0x000fe200078e70ff */
[----:B------:R-:W-:Y:S01]  /*9ee0*/  FFMA R88, R88, R92, R125 ;  /* 0x0000005c58587223 */ /* 0x000fe2000000007d */
[----:B------:R-:W-:Y:S01]  /*9ef0*/  IADD3.X R101, R9, UR7, RZ, P1, !PT ;  /* 0x0000000709657c10 */ /* 0x000fe20008ffe4ff */
[----:B------:R-:W-:Y:S01]  /*9f00*/  USHF.L.U32 UR5, UR4, 0xe, URZ ;  /* 0x0000000e04057899 */ /* 0x000fe2000800063f */
[----:B------:R-:W-:Y:S01]  /*9f10*/  IADD3.X R139, R7, UR7, RZ, P3, !PT ;  /* 0x00000007078b7c10 */ /* 0x000fe20009ffe4ff */
[----:B------:R3:W-:Y:S01]  /*9f20*/  LDGSTS.E.BYPASS.128 [R105], [R140.64], !P0 ;  /* 0x000000008c697fae */ /* 0x0007e2000c101c4a */
[----:B------:R-:W-:-:S02]  /*9f30*/  LEA R107, R119, R132, 0xe ;  /* 0x00000084776b7211 */ /* 0x000fc400078e70ff */
[----:B------:R-:W-:Y:S02]  /*9f40*/  IADD3 R96, P1, R10, UR6, RZ ;  /* 0x000000060a607c10 */ /* 0x000fe4000ff3e0ff */
[----:B------:R-:W-:Y:S01]  /*9f50*/  IADD3.X R99, R11, UR7, RZ, P2, !PT ;  /* 0x000000070b637c10 */ /* 0x000fe200097fe4ff */
[----:B------:R4:W-:Y:S01]  /*9f60*/  LDGSTS.E.BYPASS.128 [R107], [R138.64], !P0 ;  /* 0x000000008a6b7fae */ /* 0x0009e2000c101c4a */
[----:B--2---:R-:W-:Y:S02]  /*9f70*/  IADD3 R142, P2, R12, UR6, RZ ;  /* 0x000000060c8e7c10 */ /* 0x004fe4000ff5e0ff */
[----:B------:R-:W-:Y:S02]  /*9f80*/  LEA R125, R119, R130, 0xe ;  /* 0x00000082777d7211 */ /* 0x000fe400078e70ff */
[----:B------:R-:W-:Y:S02]  /*9f90*/  IADD3.X R97, R13, UR7, RZ, P1, !PT ;  /* 0x000000070d617c10 */ /* 0x000fe40008ffe4ff */
[----:B------:R-:W-:Y:S01]  /*9fa0*/  LEA R103, R119, R128, 0xe ;  /* 0x0000008077677211 */ /* 0x000fe200078e70ff */
[----:B------:R2:W-:Y:S01]  /*9fb0*/  LDGSTS.E.BYPASS.128 [R125], [R100.64], !P0 ;  /* 0x00000000647d7fae */ /* 0x0005e2000c101c4a */
[----:B---3--:R-:W-:-:S02]  /*9fc0*/  IADD3 R140, P1, R14, UR6, RZ ;  /* 0x000000060e8c7c10 */ /* 0x008fc4000ff3e0ff */
[----:B------:R-:W-:Y:S01]  /*9fd0*/  IADD3.X R143, R15, UR7, RZ, P2, !PT ;  /* 0x000000070f8f7c10 */ /* 0x000fe200097fe4ff */
[----:B------:R3:W-:Y:S01]  /*9fe0*/  LDGSTS.E.BYPASS.128 [R103], [R98.64], !P0 ;  /* 0x0000000062677fae */ /* 0x0007e2000c101c4a */
[C---:B------:R-:W-:Y:S02]  /*9ff0*/  LEA R105, R119.reuse, R126, 0xe ;  /* 0x0000007e77697211 */ /* 0x040fe400078e70ff */
[----:B----4-:R-:W-:Y:S01]  /*a000*/  IADD3 R138, P2, R16, UR6, RZ ;  /* 0x00000006108a7c10 */ /* 0x010fe2000ff5e0ff */
[C---:B-1----:R-:W-:Y:S01]  /*a010*/  FFMA R102, R20.reuse, R92, R102 ;  /* 0x0000005c14667223 */ /* 0x042fe20000000066 */
[----:B------:R-:W-:Y:S01]  /*a020*/  LEA R107, R119, R124, 0xe ;  /* 0x0000007c776b7211 */ /* 0x000fe200078e70ff */
[----:B------:R1:W-:Y:S01]  /*a030*/  LDGSTS.E.BYPASS.128 [R105], [R96.64], !P0 ;  /* 0x0000000060697fae */ /* 0x0003e2000c101c4a */
[----:B------:R-:W-:Y:S01]  /*a040*/  IADD3.X R141, R17, UR7, RZ, P1, !PT ;  /* 0x00000007118d7c10 */ /* 0x000fe20008ffe4ff */
[C---:B------:R-:W-:Y:S01]  /*a050*/  FFMA R104, R20.reuse, R76, R104 ;  /* 0x0000004c14687223 */ /* 0x040fe20000000068 */
[C---:B--2---:R-:W-:Y:S01]  /*a060*/  LEA R125, R119.reuse, R122, 0xe ;  /* 0x0000007a777d7211 */ /* 0x044fe200078e70ff */
[----:B------:R2:W-:Y:S01]  /*a070*/  LDGSTS.E.BYPASS.128 [R107], [R142.64], !P0 ;  /* 0x000000008e6b7fae */ /* 0x0005e2000c101c4a */
[----:B------:R-:W-:Y:S01]  /*a080*/  LEA R127, R119, 0x8000, 0xd ;  /* 0x00008000777f7811 */ /* 0x000fe200078e68ff */
[----:B------:R-:W-:Y:S01]  /*a090*/  FFMA R162, R20, R52, R162 ;  /* 0x0000003414a27223 */ /* 0x000fe200000000a2 */
[----:B------:R-:W-:Y:S01]  /*a0a0*/  IADD3.X R139, R19, UR7, RZ, P2, !PT ;  /* 0x00000007138b7c10 */ /* 0x000fe200097fe4ff */
[----:B------:R4:W-:Y:S01]  /*a0b0*/  LDGSTS.E.BYPASS.128 [R125], [R140.64], !P0 ;  /* 0x000000008c7d7fae */ /* 0x0009e2000c101c4a */
[----:B------:R-:W-:Y:S01]  /*a0c0*/  IADD3 R100, P1, R18, UR6, RZ ;  /* 0x0000000612647c10 */ /* 0x000fe2000ff3e0ff */
[----:B------:R-:W-:Y:S01]  /*a0d0*/  FFMA R106, R20, R32, R106 ;  /* 0x00000020146a7223 */ /* 0x000fe2000000006a */
[----:B---3--:R-:W-:Y:S01]  /*a0e0*/  IADD3 R98, P2, R114, UR6, RZ ;  /* 0x0000000672627c10 */ /* 0x008fe2000ff5e0ff */
[----:B------:R-:W0:Y:S01]  /*a0f0*/  LDGDEPBAR ;  /* 0x00000000000079af */ /* 0x000e220000000000 */
[----:B-1----:R-:W-:Y:S01]  /*a100*/  IADD3 R96, P3, R116, UR6, RZ ;  /* 0x0000000674607c10 */ /* 0x002fe2000ff7e0ff */
[C---:B------:R-:W-:Y:S01]  /*a110*/  FFMA R105, R89.reuse, R77, R148 ;  /* 0x0000004d59697223 */ /* 0x040fe20000000094 */
[----:B------:R-:W-:Y:S01]  /*a120*/  IADD3 R103, R136, R127, RZ ;  /* 0x0000007f88677210 */ /* 0x000fe20007ffe0ff */
[----:B--2---:R-:W-:Y:S01]  /*a130*/  FFMA R107, R89, R33, R146 ;  /* 0x00000021596b7223 */ /* 0x004fe20000000092 */
[----:B------:R-:W-:Y:S01]  /*a140*/  IADD3.X R101, R112, UR7, RZ, P1, !PT ;  /* 0x0000000770657c10 */ /* 0x000fe20008ffe4ff */
[----:B------:R-:W-:Y:S01]  /*a150*/  FFMA R77, R21, R77, R104 ;  /* 0x0000004d154d7223 */ /* 0x000fe20000000068 */
[-C--:B------:R-:W-:Y:S01]  /*a160*/  IADD3 R129, R134, R127.reuse, RZ ;  /* 0x0000007f86817210 */ /* 0x080fe20007ffe0ff */
[----:B------:R1:W-:Y:S01]  /*a170*/  LDGSTS.E.BYPASS.128 [R103], [R138.64], !P0 ;  /* 0x000000008a677fae */ /* 0x0003e2000c101c4a */
[----:B------:R-:W-:Y:S01]  /*a180*/  IADD3.X R99, R113, UR7, RZ, P2, !PT ;  /* 0x0000000771637c10 */ /* 0x000fe200097fe4ff */
[----:B------:R-:W-:Y:S01]  /*a190*/  UIADD3 UR6, UP1, UR6, 0x80, URZ ;  /* 0x0000008006067890 */ /* 0x000fe2000ff3e03f */
[-C--:B----4-:R-:W-:Y:S01]  /*a1a0*/  IADD3 R125, R132, R127.reuse, RZ ;  /* 0x0000007f847d7210 */ /* 0x090fe20007ffe0ff */
[----:B------:R2:W-:Y:S01]  /*a1b0*/  LDGSTS.E.BYPASS.128 [R129], [R100.64], !P0 ;  /* 0x0000000064817fae */ /* 0x0005e2000c101c4a */
[----:B------:R-:W-:Y:S01]  /*a1c0*/  IADD3.X R97, R115, UR7, RZ, P3, !PT ;  /* 0x0000000773617c10 */ /* 0x000fe20009ffe4ff */
[----:B------:R-:W-:Y:S01]  /*a1d0*/  UIADD3.X UR7, URZ, UR7, URZ, UP1, !UPT ;  /* 0x000000073f077290 */ /* 0x000fe20008ffe43f */
[----:B------:R-:W-:Y:S01]  /*a1e0*/  IADD3 R127, R130, R127, RZ ;  /* 0x0000007f827f7210 */ /* 0x000fe20007ffe0ff */
[----:B------:R3:W-:Y:S04]  /*a1f0*/  LDGSTS.E.BYPASS.128 [R125], [R98.64], !P0 ;  /* 0x00000000627d7fae */ /* 0x0007e8000c101c4a */
[----:B------:R4:W-:Y:S01]  /*a200*/  LDGSTS.E.BYPASS.128 [R127], [R96.64], !P0 ;  /* 0x00000000607f7fae */ /* 0x0009e2000c101c4a */
[----:B------:R-:W-:Y:S01]  /*a210*/  ISETP.GE.U32.AND P0, PT, R123, 0x1e0, PT ;  /* 0x000001e07b00780c */ /* 0x000fe20003f06070 */
[C---:B-1----:R-:W-:Y:S01]  /*a220*/  FFMA R103, R89.reuse, R93, R88 ;  /* 0x0000005d59677223 */ /* 0x042fe20000000058 */
[----:B------:R-:W-:Y:S01]  /*a230*/  FFMA R89, R89, R53, R144 ;  /* 0x0000003559597223 */ /* 0x000fe20000000090 */
[----:B------:R-:W0:Y:S01]  /*a240*/  LDGDEPBAR ;  /* 0x00000000000079af */ /* 0x000e220000000000 */
[C---:B------:R-:W-:Y:S01]  /*a250*/  FFMA R93, R21.reuse, R93, R102 ;  /* 0x0000005d155d7223 */ /* 0x040fe20000000066 */
[C---:B------:R-:W-:Y:S01]  /*a260*/  FFMA R53, R21.reuse, R53, R162 ;  /* 0x0000003515357223 */ /* 0x040fe200000000a2 */
[----:B------:R-:W-:Y:S01]  /*a270*/  FFMA R21, R21, R33, R106 ;  /* 0x0000002115157223 */ /* 0x000fe2000000006a */
[C---:B------:R-:W-:Y:S01]  /*a280*/  FFMA R140, R90.reuse, R94, R103 ;  /* 0x0000005e5a8c7223 */ /* 0x040fe20000000067 */
[C---:B------:R-:W-:Y:S01]  /*a290*/  FFMA R138, R90.reuse, R78, R105 ;  /* 0x0000004e5a8a7223 */ /* 0x040fe20000000069 */
[C---:B------:R-:W-:Y:S01]  /*a2a0*/  FFMA R88, R90.reuse, R34, R107 ;  /* 0x000000225a587223 */ /* 0x040fe2000000006b */
[-C--:B------:R-:W-:Y:S01]  /*a2b0*/  FFMA R90, R90, R54.reuse, R89 ;  /* 0x000000365a5a7223 */ /* 0x080fe20000000059 */
[C---:B------:R-:W-:Y:S01]  /*a2c0*/  FFMA R54, R22.reuse, R54, R53 ;  /* 0x0000003616367223 */ /* 0x040fe20000000035 */
[C---:B------:R-:W-:Y:S01]  /*a2d0*/  FFMA R34, R22.reuse, R34, R21 ;  /* 0x0000002216227223 */ /* 0x040fe20000000015 */
[C---:B------:R-:W-:Y:S01]  /*a2e0*/  FFMA R78, R22.reuse, R78, R77 ;  /* 0x0000004e164e7223 */ /* 0x040fe2000000004d */
[----:B------:R-:W-:Y:S01]  /*a2f0*/  FFMA R22, R22, R94, R93 ;  /* 0x0000005e16167223 */ /* 0x000fe2000000005d */
[C---:B---3--:R-:W-:Y:S01]  /*a300*/  FFMA R99, R91.reuse, R95, R140 ;  /* 0x0000005f5b637223 */ /* 0x048fe2000000008c */
[C---:B------:R-:W-:Y:S01]  /*a310*/  FFMA R98, R91.reuse, R79, R138 ;  /* 0x0000004f5b627223 */ /* 0x040fe2000000008a */
[C---:B----4-:R-:W-:Y:S01]  /*a320*/  FFMA R97, R91.reuse, R35, R88 ;  /* 0x000000235b617223 */ /* 0x050fe20000000058 */
[----:B------:R-:W-:Y:S01]  /*a330*/  FFMA R96, R91, R55, R90 ;  /* 0x000000375b607223 */ /* 0x000fe2000000005a */
[C---:B------:R-:W-:Y:S01]  /*a340*/  FFMA R95, R23.reuse, R95, R22 ;  /* 0x0000005f175f7223 */ /* 0x040fe20000000016 */
[C---:B------:R-:W-:Y:S01]  /*a350*/  FFMA R94, R23.reuse, R79, R78 ;  /* 0x0000004f175e7223 */ /* 0x040fe2000000004e */
[C---:B------:R-:W-:Y:S01]  /*a360*/  FFMA R93, R23.reuse, R35, R34 ;  /* 0x00000023175d7223 */ /* 0x040fe20000000022 */
[----:B------:R-:W-:Y:S01]  /*a370*/  FFMA R92, R23, R55, R54 ;  /* 0x00000037175c7223 */ /* 0x000fe20000000036 */
[----:B------:R-:W-:-:S04]  /*a380*/  DEPBAR.LE SB0, 0x2 ;  /* 0x000080800000791a */ /* 0x000fc80000000000 */
[----:B------:R-:W-:Y:S06]  /*a390*/  BAR.SYNC 0x0 ;  /* 0x0000000000007b1d */ /* 0x000fec0000000000 */
[----:B--2---:R-:W-:Y:S01]  /*a3a0*/  @P0 CALL.REL.NOINC `(.L_x_0) ;  /* 0x0000001000000944 */ /* 0x004fe20003c00000 */
[----:B------:R-:W-:Y:S05]  /*a3b0*/  BRA `(.L_x_1) ;  /* 0xffff716000007947 */ /* 0x000fea000383ffff */
.L_x_0:
[----:B------:R-:W1:Y:S01]  /*a3c0*/  S2R R0, SR_TID.X ;  /* 0x0000000000007919 */ /* 0x000e620000002100 */
[----:B------:R-:W-:-:S04]  /*a3d0*/  DEPBAR.LE SB0, 0x0 ;  /* 0x000080000000791a */ /* 0x000fc80000000000 */
[----:B-1----:R-:W-:Y:S02]  /*a3e0*/  SHF.R.U32.HI R2, RZ, 0x4, R0 ;  /* 0x00000004ff027819 */ /* 0x002fe40000011600 */
[----:B------:R-:W-:Y:S02]  /*a3f0*/  SHF.L.U32 R0, R0, 0x2, RZ ;  /* 0x0000000200007819 */ /* 0x000fe400000006ff */
[----:B------:R-:W-:Y:S02]  /*a400*/  SGXT.U32 R2, R2, 0x3 ;  /* 0x000000030202781a */ /* 0x000fe40000000000 */
[----:B------:R-:W-:-:S03]  /*a410*/  LOP3.LUT R117, R117, 0x3c, R0, 0xf8, !PT ;  /* 0x0000003c75757812 */ /* 0x000fc600078ef800 */
[----:B------:R-:W-:Y:S01]  /*a420*/  IMAD R121, R2, 0x110, R121 ;  /* 0x0000011002797824 */ /* 0x000fe200078e0279 */
[----:B------:R-:W-:Y:S06]  /*a430*/  BAR.SYNC 0x0 ;  /* 0x0000000000007b1d */ /* 0x000fec0000000000 */
[----:B------:R-:W-:Y:S01]  /*a440*/  SHF.L.U32 R0, R121, 0x2, RZ ;  /* 0x0000000279007819 */ /* 0x000fe200000006ff */
[----:B------:R-:W-:Y:S01]  /*a450*/  STS.128 [R121.X4], R108 ;  /* 0x0000006c79007388 */ /* 0x000fe20000004c00 */
[----:B------:R-:W-:-:S03]  /*a460*/  ISETP.GE.AND P0, PT, R117, 0x100, PT ;  /* 0x000001007500780c */ /* 0x000fc60003f06270 */
[----:B------:R-:W-:Y:S01]  /*a470*/  IMAD R0, R2, -0x330, R0 ;  /* 0xfffffcd002007824 */ /* 0x000fe200078e0200 */
[----:B------:R-:W-:Y:S01]  /*a480*/  STS.128 [R121.X4+0x110], R64 ;  /* 0x0001104079007388 */ /* 0x000fe20000004c00 */
[C---:B------:R-:W-:Y:S02]  /*a490*/  LOP3.LUT R2, R118.reuse, 0x8, RZ, 0xfc, !PT ;  /* 0x0000000876027812 */ /* 0x040fe400078efcff */
[----:B------:R-:W-:Y:S01]  /*a4a0*/  ISETP.LT.AND P1, PT, R118, c[0x0][0x178], !P0 ;  /* 0x00005e0076007a0c */ /* 0x000fe20004721270 */
[----:B------:R-:W-:Y:S01]  /*a4b0*/  STS.128 [R121.X4+0x220], R36 ;  /* 0x0002202479007388 */ /* 0x000fe20000004c00 */
[----:B------:R-:W-:-:S03]  /*a4c0*/  ISETP.LT.AND P2, PT, R2, c[0x0][0x178], !P0 ;  /* 0x00005e0002007a0c */ /* 0x000fc60004741270 */
[----:B------:R-:W-:Y:S04]  /*a4d0*/  STS.128 [R121.X4+0x330], R40 ;  /* 0x0003302879007388 */ /* 0x000fe80000004c00 */
[----:B------:R-:W-:Y:S06]  /*a4e0*/  BAR.SYNC 0x0 ;  /* 0x0000000000007b1d */ /* 0x000fec0000000000 */
[----:B------:R-:W1:Y:S01]  /*a4f0*/  LDS.128 R88, [R0] ;  /* 0x0000000000587984 */ /* 0x000e620000000c00 */
[----:B------:R-:W-:-:S03]  /*a500*/  MOV R65, 0x4 ;  /* 0x0000000400417802 */ /* 0x000fc60000000f00 */
[----:B------:R-:W2:Y:S04]  /*a510*/  LDS.128 R100, [R0+0x880] ;  /* 0x0008800000647984 */ /* 0x000ea80000000c00 */
[----:B------:R-:W3:Y:S04]  /*a520*/  LDS.128 R76, [R0+0x1100] ;  /* 0x00110000004c7984 */ /* 0x000ee80000000c00 */
[----:B------:R-:W4:Y:S04]  /*a530*/  LDS.128 R52, [R0+0x1980] ;  /* 0x0019800000347984 */ /* 0x000f280000000c00 */
[----:B------:R-:W-:Y:S06]  /*a540*/  BAR.SYNC 0x0 ;  /* 0x0000000000007b1d */ /* 0x000fec0000000000 */
[----:B------:R-:W-:Y:S04]  /*a550*/  STS.128 [R121.X4], R72 ;  /* 0x0000004879007388 */ /* 0x000fe80000004c00 */
[----:B------:R-:W-:Y:S04]  /*a560*/  STS.128 [R121.X4+0x110], R68 ;  /* 0x0001104479007388 */ /* 0x000fe80000004c00 */
[----:B------:R-:W-:Y:S04]  /*a570*/  STS.128 [R121.X4+0x220], R80 ;  /* 0x0002205079007388 */ /* 0x000fe80000004c00 */
[----:B------:R-:W-:Y:S04]  /*a580*/  STS.128 [R121.X4+0x330], R48 ;  /* 0x0003303079007388 */ /* 0x000fe80000004c00 */
[----:B------:R-:W-:Y:S06]  /*a590*/  BAR.SYNC 0x0 ;  /* 0x0000000000007b1d */ /* 0x000fec0000000000 */
[----:B------:R-:W1:Y:S04]  /*a5a0*/  LDS.128 R40, [R0] ;  /* 0x0000000000287984 */ /* 0x000e680000000c00 */
[----:B------:R-:W1:Y:S01]  /*a5b0*/  LDS.128 R12, [R0+0x880] ;  /* 0x00088000000c7984 */ /* 0x000e620000000c00 */
[----:B------:R-:W-:-:S03]  /*a5c0*/  LOP3.LUT R48, R118, 0x38, RZ, 0xfc, !PT ;  /* 0x0000003876307812 */ /* 0x000fc600078efcff */
[----:B------:R-:W1:Y:S01]  /*a5d0*/  LDS.128 R16, [R0+0x1100] ;  /* 0x0011000000107984 */ /* 0x000e620000000c00 */
[----:B------:R-:W-:-:S03]  /*a5e0*/  LOP3.LUT R50, R118, 0x40, RZ, 0xfc, !PT ;  /* 0x0000004076327812 */ /* 0x000fc600078efcff */
[----:B------:R-:W1:Y:S04]  /*a5f0*/  LDS.128 R20, [R0+0x1980] ;  /* 0x0019800000147984 */ /* 0x000e680000000c00 */
[----:B------:R-:W-:Y:S06]  /*a600*/  BAR.SYNC 0x0 ;  /* 0x0000000000007b1d */ /* 0x000fec0000000000 */
[----:B------:R2:W-:Y:S04]  /*a610*/  STS.128 [R121.X4+0x330], R24 ;  /* 0x0003301879007388 */ /* 0x0005e80000004c00 */
[----:B------:R-:W-:Y:S04]  /*a620*/  STS.128 [R121.X4+0x220], R28 ;  /* 0x0002201c79007388 */ /* 0x000fe80000004c00 */
[----:B------:R-:W-:Y:S04]  /*a630*/  STS.128 [R121.X4], R84 ;  /* 0x0000005479007388 */ /* 0x000fe80000004c00 */
[----:B------:R-:W-:Y:S01]  /*a640*/  STS.128 [R121.X4+0x110], R44 ;  /* 0x0001102c79007388 */ /* 0x000fe20000004c00 */
[----:B--2---:R-:W-:-:S03]  /*a650*/  LOP3.LUT R24, R118, 0x10, RZ, 0xfc, !PT ;  /* 0x0000001076187812 */ /* 0x004fc600078efcff */
[----:B------:R-:W-:Y:S06]  /*a660*/  BAR.SYNC 0x0 ;  /* 0x0000000000007b1d */ /* 0x000fec0000000000 */
[C---:B------:R-:W-:Y:S01]  /*a670*/  LOP3.LUT R26, R118.reuse, 0x18, RZ, 0xfc, !PT ;  /* 0x00000018761a7812 */ /* 0x040fe200078efcff */
[----:B------:R-:W2:Y:S01]  /*a680*/  LDS.128 R36, [R0] ;  /* 0x0000000000247984 */ /* 0x000ea20000000c00 */
[----:B------:R-:W-:Y:S02]  /*a690*/  LOP3.LUT R28, R118, 0x20, RZ, 0xfc, !PT ;  /* 0x00000020761c7812 */ /* 0x000fe400078efcff */
[----:B------:R-:W-:Y:S01]  /*a6a0*/  LEA R25, R2, R117, 0x8 ;  /* 0x0000007502197211 */ /* 0x000fe200078e40ff */
[----:B------:R-:W1:Y:S01]  /*a6b0*/  LDS.128 R32, [R0+0x880] ;  /* 0x0008800000207984 */ /* 0x000e620000000c00 */
[----:B------:R-:W-:-:S02]  /*a6c0*/  ISETP.LT.AND P3, PT, R24, c[0x0][0x178], !P0 ;  /* 0x00005e0018007a0c */ /* 0x000fc40004761270 */
[----:B------:R-:W-:Y:S01]  /*a6d0*/  LEA R2, R118, R117, 0x8 ;  /* 0x0000007576027211 */ /* 0x000fe200078e40ff */
[----:B------:R-:W2:Y:S01]  /*a6e0*/  LDS.128 R8, [R0+0x1100] ;  /* 0x0011000000087984 */ /* 0x000ea20000000c00 */
[----:B------:R-:W-:Y:S02]  /*a6f0*/  ISETP.LT.AND P4, PT, R26, c[0x0][0x178], !P0 ;  /* 0x00005e001a007a0c */ /* 0x000fe40004781270 */
[----:B------:R-:W-:Y:S01]  /*a700*/  ISETP.LT.AND P5, PT, R28, c[0x0][0x178], !P0 ;  /* 0x00005e001c007a0c */ /* 0x000fe200047a1270 */
[----:B------:R-:W-:Y:S01]  /*a710*/  IMAD.WIDE R2, R2, R65, c[0x0][0x170] ;  /* 0x00005c0002027625 */ /* 0x000fe200078e0241 */
[-C--:B------:R-:W-:Y:S01]  /*a720*/  LEA R27, R24, R117.reuse, 0x8 ;  /* 0x00000075181b7211 */ /* 0x080fe200078e40ff */
[----:B------:R-:W2:Y:S01]  /*a730*/  LDS.128 R4, [R0+0x1980] ;  /* 0x0019800000047984 */ /* 0x000ea20000000c00 */
[----:B------:R-:W-:Y:S01]  /*a740*/  LEA R29, R26, R117, 0x8 ;  /* 0x000000751a1d7211 */ /* 0x000fe200078e40ff */
[----:B------:R-:W-:Y:S01]  /*a750*/  IMAD.WIDE R24, R25, R65, c[0x0][0x170] ;  /* 0x00005c0019187625 */ /* 0x000fe200078e0241 */
[----:B------:R-:W-:Y:S01]  /*a760*/  LEA R30, R28, R117, 0x8 ;  /* 0x000000751c1e7211 */ /* 0x000fe200078e40ff */
[----:B------:R-:W-:Y:S06]  /*a770*/  BAR.SYNC 0x0 ;  /* 0x0000000000007b1d */ /* 0x000fec0000000000 */
[----:B------:R-:W-:Y:S01]  /*a780*/  IMAD.WIDE R26, R27, R65, c[0x0][0x170] ;  /* 0x00005c001b1a7625 */ /* 0x000fe200078e0241 */
[----:B------:R-:W-:Y:S01]  /*a790*/  STS.128 [R121.X4], R60 ;  /* 0x0000003c79007388 */ /* 0x000fe20000004c00 */
[----:B------:R-:W-:-:S02]  /*a7a0*/  LOP3.LUT R44, R118, 0x28, RZ, 0xfc, !PT ;  /* 0x00000028762c7812 */ /* 0x000fc400078efcff */
[-C--:B------:R-:W-:Y:S01]  /*a7b0*/  IMAD.WIDE R28, R29, R65.reuse, c[0x0][0x170] ;  /* 0x00005c001d1c7625 */ /* 0x080fe200078e0241 */
[----:B------:R-:W-:Y:S01]  /*a7c0*/  STS.128 [R121.X4+0x110], R56 ;  /* 0x0001103879007388 */ /* 0x000fe20000004c00 */
[----:B------:R-:W-:Y:S02]  /*a7d0*/  LOP3.LUT R46, R118, 0x30, RZ, 0xfc, !PT ;  /* 0x00000030762e7812 */ /* 0x000fe400078efcff */
[----:B------:R-:W-:Y:S01]  /*a7e0*/  IMAD.WIDE R30, R30, R65, c[0x0][0x170] ;  /* 0x00005c001e1e7625 */ /* 0x000fe200078e0241 */
[----:B------:R-:W-:Y:S04]  /*a7f0*/  STS.128 [R121.X4+0x220], R96 ;  /* 0x0002206079007388 */ /* 0x000fe80000004c00 */
[----:B------:R-:W-:Y:S04]  /*a800*/  STS.128 [R121.X4+0x330], R92 ;  /* 0x0003305c79007388 */ /* 0x000fe80000004c00 */
[----:B------:R-:W-:Y:S06]  /*a810*/  BAR.SYNC 0x0 ;  /* 0x0000000000007b1d */ /* 0x000fec0000000000 */
[----:B-1----:R1:W-:Y:S01]  /*a820*/  @P1 STG.E.128 [R2.64], R88 ;  /* 0x0000005802001986 */ /* 0x0023e2000c101d0a */
[----:B------:R-:W-:-:S02]  /*a830*/  LOP3.LUT R56, R118, 0x48, RZ, 0xfc, !PT ;  /* 0x0000004876387812 */ /* 0x000fc400078efcff */
[----:B------:R-:W-:Y:S01]  /*a840*/  ISETP.LT.AND P1, PT, R44, c[0x0][0x178], !P0 ;  /* 0x00005e002c007a0c */ /* 0x000fe20004721270 */
[----:B------:R-:W-:Y:S01]  /*a850*/  @P2 STG.E.128 [R24.64], R100 ;  /* 0x0000006418002986 */ /* 0x000fe2000c101d0a */
[----:B------:R-:W-:Y:S02]  /*a860*/  ISETP.LT.AND P2, PT, R46, c[0x0][0x178], !P0 ;  /* 0x00005e002e007a0c */ /* 0x000fe40004741270 */
[----:B------:R-:W-:Y:S01]  /*a870*/  LOP3.LUT R58, R118, 0x68, RZ, 0xfc, !PT ;  /* 0x00000068763a7812 */ /* 0x000fe200078efcff */
[----:B---3--:R-:W-:Y:S01]  /*a880*/  @P3 STG.E.128 [R26.64], R76 ;  /* 0x0000004c1a003986 */ /* 0x008fe2000c101d0a */
[----:B------:R-:W-:Y:S02]  /*a890*/  ISETP.LT.AND P3, PT, R48, c[0x0][0x178], !P0 ;  /* 0x00005e0030007a0c */ /* 0x000fe40004761270 */
[----:B------:R-:W-:Y:S01]  /*a8a0*/  LOP3.LUT R60, R118, 0x70, RZ, 0xfc, !PT ;  /* 0x00000070763c7812 */ /* 0x000fe200078efcff */
[----:B----4-:R3:W-:Y:S01]  /*a8b0*/  @P4 STG.E.128 [R28.64], R52 ;  /* 0x000000341c004986 */ /* 0x0107e2000c101d0a */
[----:B------:R-:W-:-:S03]  /*a8c0*/  ISETP.LT.AND P4, PT, R50, c[0x0][0x178], !P0 ;  /* 0x00005e0032007a0c */ /* 0x000fc60004781270 */
[----:B------:R-:W-:Y:S01]  /*a8d0*/  @P5 STG.E.128 [R30.64], R40 ;  /* 0x000000281e005986 */ /* 0x000fe2000c101d0a */
[----:B------:R-:W-:Y:S02]  /*a8e0*/  ISETP.LT.AND P5, PT, R56, c[0x0][0x178], !P0 ;  /* 0x00005e0038007a0c */ /* 0x000fe400047a1270 */
[-C--:B-1----:R-:W-:Y:S01]  /*a8f0*/  LEA R2, R44, R117.reuse, 0x8 ;  /* 0x000000752c027211 */ /* 0x082fe200078e40ff */
[----:B------:R-:W1:Y:S01]  /*a900*/  LDS.128 R40, [R0] ;  /* 0x0000000000287984 */ /* 0x000e620000000c00 */
[-C--:B------:R-:W-:Y:S02]  /*a910*/  LEA R44, R46, R117.reuse, 0x8 ;  /* 0x000000752e2c7211 */ /* 0x080fe400078e40ff */
[-C--:B------:R-:W-:Y:S01]  /*a920*/  LEA R46, R48, R117.reuse, 0x8 ;  /* 0x00000075302e7211 */ /* 0x080fe200078e40ff */
[----:B------:R-:W4:Y:S01]  /*a930*/  LDS.128 R28, [R0+0x880] ;  /* 0x00088000001c7984 */ /* 0x000f220000000c00 */
[----:B------:R-:W-:Y:S01]  /*a940*/  LEA R48, R50, R117, 0x8 ;  /* 0x0000007532307211 */ /* 0x000fe200078e40ff */
[----:B------:R-:W-:Y:S01]  /*a950*/  IMAD.WIDE R2, R2, R65, c[0x0][0x170] ;  /* 0x00005c0002027625 */ /* 0x000fe200078e0241 */
[----:B------:R-:W-:Y:S01]  /*a960*/  LEA R50, R56, R117, 0x8 ;  /* 0x0000007538327211 */ /* 0x000fe200078e40ff */
[----:B------:R-:W1:Y:S01]  /*a970*/  LDS.128 R24, [R0+0x1100] ;  /* 0x0011000000187984 */ /* 0x000e620000000c00 */
[----:B------:R-:W-:Y:S01]  /*a980*/  LOP3.LUT R56, R118, 0x60, RZ, 0xfc, !PT ;  /* 0x0000006076387812 */ /* 0x000fe200078efcff */
[-C--:B------:R-:W-:Y:S01]  /*a990*/  IMAD.WIDE R44, R44, R65.reuse, c[0x0][0x170] ;  /* 0x00005c002c2c7625 */ /* 0x080fe200078e0241 */
[C---:B---3--:R-:W-:Y:S01]  /*a9a0*/  LOP3.LUT R52, R118.reuse, 0x50, RZ, 0xfc, !PT ;  /* 0x0000005076347812 */ /* 0x048fe200078efcff */
[----:B------:R3:W-:Y:S01]  /*a9b0*/  @P1 STG.E.128 [R2.64], R12 ;  /* 0x0000000c02001986 */ /* 0x0007e2000c101d0a */
[----:B------:R-:W-:Y:S01]  /*a9c0*/  LOP3.LUT R54, R118, 0x58, RZ, 0xfc, !PT ;  /* 0x0000005876367812 */ /* 0x000fe200078efcff */
[-C--:B------:R-:W-:Y:S01]  /*a9d0*/  IMAD.WIDE R46, R46, R65.reuse, c[0x0][0x170] ;  /* 0x00005c002e2e7625 */ /* 0x080fe200078e0241 */
[----:B------:R-:W-:Y:S01]  /*a9e0*/  ISETP.LT.AND P1, PT, R52, c[0x0][0x178], !P0 ;  /* 0x00005e0034007a0c */ /* 0x000fe20004721270 */
[----:B------:R3:W-:Y:S01]  /*a9f0*/  @P2 STG.E.128 [R44.64], R16 ;  /* 0x000000102c002986 */ /* 0x0007e2000c101d0a */
[----:B------:R-:W-:Y:S01]  /*aa00*/  LOP3.LUT R118, R118, 0x78, RZ, 0xfc, !PT ;  /* 0x0000007876767812 */ /* 0x000fe200078efcff */
[-C--:B------:R-:W-:Y:S01]  /*aa10*/  IMAD.WIDE R48, R48, R65.reuse, c[0x0][0x170] ;  /* 0x00005c0030307625 */ /* 0x080fe200078e0241 */
[----:B------:R-:W-:Y:S01]  /*aa20*/  ISETP.LT.AND P2, PT, R54, c[0x0][0x178], !P0 ;  /* 0x00005e0036007a0c */ /* 0x000fe20004741270 */
[----:B------:R1:W-:Y:S01]  /*aa30*/  @P3 STG.E.128 [R46.64], R20 ;  /* 0x000000142e003986 */ /* 0x0003e2000c101d0a */
[----:B------:R-:W-:Y:S01]  /*aa40*/  ISETP.LT.AND P3, PT, R56, c[0x0][0x178], !P0 ;  /* 0x00005e0038007a0c */ /* 0x000fe20004761270 */
[----:B------:R-:W-:-:S02]  /*aa50*/  IMAD.WIDE R50, R50, R65, c[0x0][0x170] ;  /* 0x00005c0032327625 */ /* 0x000fc400078e0241 */
[----:B--2---:R2:W-:Y:S01]  /*aa60*/  @P4 STG.E.128 [R48.64], R36 ;  /* 0x0000002430004986 */ /* 0x0045e2000c101d0a */
[----:B------:R-:W-:-:S03]  /*aa70*/  ISETP.LT.AND P4, PT, R58, c[0x0][0x178], !P0 ;  /* 0x00005e003a007a0c */ /* 0x000fc60004781270 */
[----:B------:R2:W-:Y:S01]  /*aa80*/  @P5 STG.E.128 [R50.64], R32 ;  /* 0x0000002032005986 */ /* 0x0005e2000c101d0a */
[----:B------:R-:W-:Y:S02]  /*aa90*/  ISETP.LT.AND P5, PT, R60, c[0x0][0x178], !P0 ;  /* 0x00005e003c007a0c */ /* 0x000fe400047a1270 */
[-C--:B---3--:R-:W-:Y:S02]  /*aaa0*/  LEA R2, R52, R117.reuse, 0x8 ;  /* 0x0000007534027211 */ /* 0x088fe400078e40ff */
[-C--:B------:R-:W-:Y:S02]  /*aab0*/  LEA R12, R54, R117.reuse, 0x8 ;  /* 0x00000075360c7211 */ /* 0x080fe400078e40ff */
[----:B------:R-:W-:Y:S01]  /*aac0*/  LEA R14, R56, R117, 0x8 ;  /* 0x00000075380e7211 */ /* 0x000fe200078e40ff */
[----:B------:R-:W-:Y:S01]  /*aad0*/  IMAD.WIDE R2, R2, R65, c[0x0][0x170] ;  /* 0x00005c0002027625 */ /* 0x000fe200078e0241 */
[----:B------:R-:W-:Y:S02]  /*aae0*/  ISETP.LT.AND P0, PT, R118, c[0x0][0x178], !P0 ;  /* 0x00005e0076007a0c */ /* 0x000fe40004701270 */
[----:B------:R-:W-:Y:S01]  /*aaf0*/  LEA R16, R58, R117, 0x8 ;  /* 0x000000753a107211 */ /* 0x000fe200078e40ff */
[----:B------:R-:W-:Y:S01]  /*ab00*/  IMAD.WIDE R12, R12, R65, c[0x0][0x170] ;  /* 0x00005c000c0c7625 */ /* 0x000fe200078e0241 */
[----:B------:R-:W-:Y:S01]  /*ab10*/  LEA R18, R60, R117, 0x8 ;  /* 0x000000753c127211 */ /* 0x000fe200078e40ff */
[----:B------:R2:W-:Y:S02]  /*ab20*/  @P1 STG.E.128 [R2.64], R8 ;  /* 0x0000000802001986 */ /* 0x0005e4000c101d0a */
[----:B------:R-:W-:-:S02]  /*ab30*/  IMAD.WIDE R14, R14, R65, c[0x0][0x170] ;  /* 0x00005c000e0e7625 */ /* 0x000fc400078e0241 */
[----:B------:R2:W-:Y:S02]  /*ab40*/  @P2 STG.E.128 [R12.64], R4 ;  /* 0x000000040c002986 */ /* 0x0005e4000c101d0a */
[-C--:B------:R-:W-:Y:S02]  /*ab50*/  IMAD.WIDE R16, R16, R65.reuse, c[0x0][0x170] ;  /* 0x00005c0010107625 */ /* 0x080fe400078e0241 */
[----:B-1----:R2:W-:Y:S02]  /*ab60*/  @P3 STG.E.128 [R14.64], R40 ;  /* 0x000000280e003986 */ /* 0x0025e4000c101d0a */
[----:B------:R-:W-:Y:S02]  /*ab70*/  IMAD.WIDE R18, R18, R65, c[0x0][0x170] ;  /* 0x00005c0012127625 */ /* 0x000fe400078e0241 */
[----:B----4-:R2:W-:Y:S04]  /*ab80*/  @P4 STG.E.128 [R16.64], R28 ;  /* 0x0000001c10004986 */ /* 0x0105e8000c101d0a */
[----:B------:R2:W-:Y:S01]  /*ab90*/  @P5 STG.E.128 [R18.64], R24 ;  /* 0x0000001812005986 */ /* 0x0005e2000c101d0a */
[----:B------:R-:W-:Y:S05]  /*aba0*/  @!P0 EXIT ;  /* 0x000000000000894d */ /* 0x000fea0003800000 */
[----:B--2---:R-:W1:Y:S01]  /*abb0*/  LDS.128 R4, [R0+0x1980] ;  /* 0x0019800000047984 */ /* 0x004e620000000c00 */
[----:B------:R-:W-:-:S05]  /*abc0*/  LEA R2, R118, R117, 0x8 ;  /* 0x0000007576027211 */ /* 0x000fca00078e40ff */
[----:B------:R-:W-:-:S05]  /*abd0*/  IMAD.WIDE R2, R2, R65, c[0x0][0x170] ;  /* 0x00005c0002027625 */ /* 0x000fca00078e0241 */
[----:B-1----:R-:W-:Y:S01]  /*abe0*/  STG.E.128 [R2.64], R4 ;  /* 0x0000000402007986 */ /* 0x002fe2000c101d0a */
[----:B------:R-:W-:Y:S05]  /*abf0*/  EXIT ;  /* 0x000000000000794d */ /* 0x000fea0003800000 */
.L_x_2:
[----:B------:R-:W-:-:S00]  /*ac00*/  BRA `(.L_x_2) ;  /* 0xfffffff000007947 */ /* 0x000fc0000383ffff */
[----:B------:R-:W-:-:S00]  /*ac10*/  NOP ;  /* 0x0000000000007918 */ /* 0x000fc00000000000 */
        /* <DEDUP_REMOVED lines=14> */
.L_x_3:


//--------------------- .nv.shared.triton_mm      --------------------------
	.section	.nv.shared.triton_mm,"aw",@nobits
	.align	16
